//
// Generated by NVIDIA NVVM Compiler
//
// Compiler Build ID: CL-36424714
// Cuda compilation tools, release 13.0, V13.0.88
// Based on NVVM 20.0.0
//

.version 9.0
.target sm_100
.address_size 64

	// .globl	_Z14GPU_FFT_GlobaliP6float2S0_i
.global .align 4 .b8 __cudart_i2opi_f[24] = {65, 144, 67, 60, 153, 149, 98, 219, 192, 221, 52, 245, 209, 87, 39, 252, 41, 21, 68, 78, 110, 131, 249, 162};

.visible .entry _Z14GPU_FFT_GlobaliP6float2S0_i(
	.param .u32 _Z14GPU_FFT_GlobaliP6float2S0_i_param_0,
	.param .u64 .ptr .align 1 _Z14GPU_FFT_GlobaliP6float2S0_i_param_1,
	.param .u64 .ptr .align 1 _Z14GPU_FFT_GlobaliP6float2S0_i_param_2,
	.param .u32 _Z14GPU_FFT_GlobaliP6float2S0_i_param_3
)
{
	.local .align 4 .b8 	__local_depot0[28];
	.reg .b64 	%SP;
	.reg .b64 	%SPL;
	.reg .pred 	%p<33>;
	.reg .b32 	%r<172>;
	.reg .b32 	%f<113>;
	.reg .b64 	%rd<98>;
	.reg .b64 	%fd<13>;

	mov.u64 	%SPL, __local_depot0;
	ld.param.u32 	%r56, [_Z14GPU_FFT_GlobaliP6float2S0_i_param_0];
	ld.param.u64 	%rd34, [_Z14GPU_FFT_GlobaliP6float2S0_i_param_1];
	ld.param.u64 	%rd33, [_Z14GPU_FFT_GlobaliP6float2S0_i_param_2];
	ld.param.u32 	%r57, [_Z14GPU_FFT_GlobaliP6float2S0_i_param_3];
	cvta.to.global.u64 	%rd1, %rd34;
	add.u64 	%rd2, %SPL, 0;
	add.u64 	%rd3, %SPL, 0;
	mov.u32 	%r58, %ctaid.x;
	mul.lo.s32 	%r59, %r57, %r58;
	cvt.u64.u32 	%rd4, %r59;
	mov.u32 	%r1, %tid.x;
	rem.s32 	%r2, %r1, %r56;
	cvt.rn.f64.u32 	%fd1, %r2;
	mul.f64 	%fd2, %fd1, 0dC01921FB54442D18;
	shl.b32 	%r60, %r56, 1;
	cvt.rn.f64.s32 	%fd3, %r60;
	div.rn.f64 	%fd4, %fd2, %fd3;
	cvt.rn.f32.f64 	%f1, %fd4;
	cvt.u64.u32 	%rd37, %r1;
	add.s64 	%rd38, %rd37, %rd4;
	shl.b64 	%rd39, %rd38, 3;
	add.s64 	%rd40, %rd1, %rd39;
	ld.global.v2.f32 	{%f3, %f2}, [%rd40];
	mul.f32 	%f4, %f1, 0f00000000;
	mul.f32 	%f27, %f4, 0f3F22F983;
	cvt.rni.s32.f32 	%r163, %f27;
	cvt.rn.f32.s32 	%f28, %r163;
	fma.rn.f32 	%f29, %f28, 0fBFC90FDA, %f4;
	fma.rn.f32 	%f30, %f28, 0fB3A22168, %f29;
	fma.rn.f32 	%f110, %f28, 0fA7C234C5, %f30;
	abs.f32 	%f6, %f4;
	setp.ltu.f32 	%p1, %f6, 0f47CE4780;
	mov.u32 	%r159, %r163;
	mov.f32 	%f109, %f110;
	@%p1 bra 	$L__BB0_8;
	setp.neu.f32 	%p2, %f6, 0f7F800000;
	@%p2 bra 	$L__BB0_3;
	mov.f32 	%f33, 0f00000000;
	mul.rn.f32 	%f109, %f4, %f33;
	mov.b32 	%r159, 0;
	bra.uni 	$L__BB0_8;
$L__BB0_3:
	mov.b32 	%r4, %f4;
	mov.b64 	%rd88, 0;
	mov.b32 	%r156, 0;
	mov.u64 	%rd86, __cudart_i2opi_f;
	shl.b32 	%r63, %r4, 8;
	or.b32  	%r64, %r63, -2147483648;
	mov.u64 	%rd87, %rd3;
$L__BB0_4:
	.pragma "nounroll";
	ld.global.nc.u32 	%r62, [%rd86];
	mad.wide.u32 	%rd43, %r62, %r64, %rd88;
	shr.u64 	%rd88, %rd43, 32;
	st.local.u32 	[%rd87], %rd43;
	add.s32 	%r156, %r156, 1;
	add.s64 	%rd87, %rd87, 4;
	add.s64 	%rd86, %rd86, 4;
	setp.ne.s32 	%p3, %r156, 6;
	@%p3 bra 	$L__BB0_4;
	shr.u32 	%r65, %r4, 23;
	st.local.u32 	[%rd3+24], %rd88;
	and.b32  	%r7, %r65, 31;
	and.b32  	%r66, %r65, 224;
	add.s32 	%r67, %r66, -128;
	shr.u32 	%r68, %r67, 5;
	mul.wide.u32 	%rd44, %r68, 4;
	sub.s64 	%rd11, %rd3, %rd44;
	ld.local.u32 	%r157, [%rd11+24];
	ld.local.u32 	%r158, [%rd11+20];
	setp.eq.s32 	%p4, %r7, 0;
	@%p4 bra 	$L__BB0_7;
	shf.l.wrap.b32 	%r157, %r158, %r157, %r7;
	ld.local.u32 	%r69, [%rd11+16];
	shf.l.wrap.b32 	%r158, %r69, %r158, %r7;
$L__BB0_7:
	shr.u32 	%r70, %r157, 30;
	shf.l.wrap.b32 	%r71, %r158, %r157, 2;
	shl.b32 	%r72, %r158, 2;
	shr.u32 	%r73, %r71, 31;
	add.s32 	%r74, %r73, %r70;
	neg.s32 	%r75, %r74;
	setp.lt.s32 	%p5, %r4, 0;
	selp.b32 	%r159, %r75, %r74, %p5;
	xor.b32  	%r76, %r71, %r4;
	shr.s32 	%r77, %r71, 31;
	xor.b32  	%r78, %r77, %r71;
	xor.b32  	%r79, %r77, %r72;
	cvt.u64.u32 	%rd45, %r78;
	shl.b64 	%rd46, %rd45, 32;
	cvt.u64.u32 	%rd47, %r79;
	or.b64  	%rd48, %rd46, %rd47;
	cvt.rn.f64.s64 	%fd5, %rd48;
	mul.f64 	%fd6, %fd5, 0d3BF921FB54442D19;
	cvt.rn.f32.f64 	%f31, %fd6;
	neg.f32 	%f32, %f31;
	setp.lt.s32 	%p6, %r76, 0;
	selp.f32 	%f109, %f32, %f31, %p6;
$L__BB0_8:
	setp.ltu.f32 	%p7, %f6, 0f47CE4780;
	add.s32 	%r81, %r159, 1;
	mul.rn.f32 	%f34, %f109, %f109;
	and.b32  	%r82, %r159, 1;
	setp.eq.b32 	%p8, %r82, 1;
	selp.f32 	%f35, %f109, 0f3F800000, %p8;
	fma.rn.f32 	%f36, %f34, %f35, 0f00000000;
	fma.rn.f32 	%f37, %f34, 0f37CBAC00, 0fBAB607ED;
	selp.f32 	%f38, 0fB94D4153, %f37, %p8;
	selp.f32 	%f39, 0f3C0885E4, 0f3D2AAABB, %p8;
	fma.rn.f32 	%f40, %f38, %f34, %f39;
	selp.f32 	%f41, 0fBE2AAAA8, 0fBEFFFFFF, %p8;
	fma.rn.f32 	%f42, %f40, %f34, %f41;
	fma.rn.f32 	%f43, %f42, %f36, %f35;
	and.b32  	%r83, %r81, 2;
	setp.eq.s32 	%p9, %r83, 0;
	mov.f32 	%f44, 0f00000000;
	sub.f32 	%f45, %f44, %f43;
	selp.f32 	%f10, %f43, %f45, %p9;
	@%p7 bra 	$L__BB0_16;
	setp.neu.f32 	%p10, %f6, 0f7F800000;
	@%p10 bra 	$L__BB0_11;
	mov.f32 	%f48, 0f00000000;
	mul.rn.f32 	%f110, %f4, %f48;
	mov.b32 	%r163, 0;
	bra.uni 	$L__BB0_16;
$L__BB0_11:
	mov.b32 	%r16, %f4;
	shl.b32 	%r85, %r16, 8;
	or.b32  	%r17, %r85, -2147483648;
	mov.b64 	%rd91, 0;
	mov.b32 	%r160, 0;
	mov.u64 	%rd89, __cudart_i2opi_f;
	mov.u64 	%rd90, %rd2;
$L__BB0_12:
	.pragma "nounroll";
	ld.global.nc.u32 	%r86, [%rd89];
	mad.wide.u32 	%rd51, %r86, %r17, %rd91;
	shr.u64 	%rd91, %rd51, 32;
	st.local.u32 	[%rd90], %rd51;
	add.s32 	%r160, %r160, 1;
	add.s64 	%rd90, %rd90, 4;
	add.s64 	%rd89, %rd89, 4;
	setp.ne.s32 	%p11, %r160, 6;
	@%p11 bra 	$L__BB0_12;
	shr.u32 	%r87, %r16, 23;
	st.local.u32 	[%rd2+24], %rd91;
	and.b32  	%r20, %r87, 31;
	and.b32  	%r88, %r87, 224;
	add.s32 	%r89, %r88, -128;
	shr.u32 	%r90, %r89, 5;
	mul.wide.u32 	%rd52, %r90, 4;
	sub.s64 	%rd18, %rd2, %rd52;
	ld.local.u32 	%r161, [%rd18+24];
	ld.local.u32 	%r162, [%rd18+20];
	setp.eq.s32 	%p12, %r20, 0;
	@%p12 bra 	$L__BB0_15;
	shf.l.wrap.b32 	%r161, %r162, %r161, %r20;
	ld.local.u32 	%r91, [%rd18+16];
	shf.l.wrap.b32 	%r162, %r91, %r162, %r20;
$L__BB0_15:
	shr.u32 	%r92, %r161, 30;
	shf.l.wrap.b32 	%r93, %r162, %r161, 2;
	shl.b32 	%r94, %r162, 2;
	shr.u32 	%r95, %r93, 31;
	add.s32 	%r96, %r95, %r92;
	neg.s32 	%r97, %r96;
	setp.lt.s32 	%p13, %r16, 0;
	selp.b32 	%r163, %r97, %r96, %p13;
	xor.b32  	%r98, %r93, %r16;
	shr.s32 	%r99, %r93, 31;
	xor.b32  	%r100, %r99, %r93;
	xor.b32  	%r101, %r99, %r94;
	cvt.u64.u32 	%rd53, %r100;
	shl.b64 	%rd54, %rd53, 32;
	cvt.u64.u32 	%rd55, %r101;
	or.b64  	%rd56, %rd54, %rd55;
	cvt.rn.f64.s64 	%fd7, %rd56;
	mul.f64 	%fd8, %fd7, 0d3BF921FB54442D19;
	cvt.rn.f32.f64 	%f46, %fd8;
	neg.f32 	%f47, %f46;
	setp.lt.s32 	%p14, %r98, 0;
	selp.f32 	%f110, %f47, %f46, %p14;
$L__BB0_16:
	mul.rn.f32 	%f49, %f110, %f110;
	and.b32  	%r103, %r163, 1;
	setp.eq.b32 	%p15, %r103, 1;
	selp.f32 	%f50, 0f3F800000, %f110, %p15;
	fma.rn.f32 	%f51, %f49, %f50, 0f00000000;
	fma.rn.f32 	%f52, %f49, 0f37CBAC00, 0fBAB607ED;
	selp.f32 	%f53, %f52, 0fB94D4153, %p15;
	selp.f32 	%f54, 0f3D2AAABB, 0f3C0885E4, %p15;
	fma.rn.f32 	%f55, %f53, %f49, %f54;
	selp.f32 	%f56, 0fBEFFFFFF, 0fBE2AAAA8, %p15;
	fma.rn.f32 	%f57, %f55, %f49, %f56;
	fma.rn.f32 	%f58, %f57, %f51, %f50;
	and.b32  	%r104, %r163, 2;
	setp.eq.s32 	%p16, %r104, 0;
	mov.f32 	%f59, 0f00000000;
	sub.f32 	%f60, %f59, %f58;
	selp.f32 	%f61, %f58, %f60, %p16;
	mul.f32 	%f62, %f3, %f10;
	mul.f32 	%f63, %f2, %f61;
	sub.f32 	%f14, %f62, %f63;
	mul.f32 	%f64, %f3, %f61;
	fma.rn.f32 	%f15, %f2, %f10, %f64;
	shr.u32 	%r105, %r57, 31;
	add.s32 	%r106, %r57, %r105;
	shr.s32 	%r107, %r106, 1;
	add.s32 	%r108, %r107, %r1;
	cvt.s64.s32 	%rd57, %r108;
	add.s64 	%rd58, %rd57, %rd4;
	shl.b64 	%rd59, %rd58, 3;
	add.s64 	%rd60, %rd1, %rd59;
	ld.global.v2.f32 	{%f16, %f17}, [%rd60];
	mul.f32 	%f65, %f1, 0f3F22F983;
	cvt.rni.s32.f32 	%r171, %f65;
	cvt.rn.f32.s32 	%f66, %r171;
	fma.rn.f32 	%f67, %f66, 0fBFC90FDA, %f1;
	fma.rn.f32 	%f68, %f66, 0fB3A22168, %f67;
	fma.rn.f32 	%f112, %f66, 0fA7C234C5, %f68;
	abs.f32 	%f19, %f1;
	setp.ltu.f32 	%p17, %f19, 0f47CE4780;
	mov.u32 	%r167, %r171;
	mov.f32 	%f111, %f112;
	@%p17 bra 	$L__BB0_24;
	setp.eq.f32 	%p18, %f19, 0f7F800000;
	@%p18 bra 	$L__BB0_23;
	mov.b32 	%r30, %f1;
	shl.b32 	%r110, %r30, 8;
	or.b32  	%r31, %r110, -2147483648;
	mov.b64 	%rd94, 0;
	mov.b32 	%r164, 0;
	mov.u64 	%rd92, __cudart_i2opi_f;
	mov.u64 	%rd93, %rd3;
$L__BB0_19:
	.pragma "nounroll";
	ld.global.nc.u32 	%r111, [%rd92];
	mad.wide.u32 	%rd63, %r111, %r31, %rd94;
	shr.u64 	%rd94, %rd63, 32;
	st.local.u32 	[%rd93], %rd63;
	add.s32 	%r164, %r164, 1;
	add.s64 	%rd93, %rd93, 4;
	add.s64 	%rd92, %rd92, 4;
	setp.ne.s32 	%p19, %r164, 6;
	@%p19 bra 	$L__BB0_19;
	shr.u32 	%r112, %r30, 23;
	st.local.u32 	[%rd3+24], %rd94;
	and.b32  	%r34, %r112, 31;
	and.b32  	%r113, %r112, 224;
	add.s32 	%r114, %r113, -128;
	shr.u32 	%r115, %r114, 5;
	mul.wide.u32 	%rd64, %r115, 4;
	sub.s64 	%rd25, %rd3, %rd64;
	ld.local.u32 	%r165, [%rd25+24];
	ld.local.u32 	%r166, [%rd25+20];
	setp.eq.s32 	%p20, %r34, 0;
	@%p20 bra 	$L__BB0_22;
	shf.l.wrap.b32 	%r165, %r166, %r165, %r34;
	ld.local.u32 	%r116, [%rd25+16];
	shf.l.wrap.b32 	%r166, %r116, %r166, %r34;
$L__BB0_22:
	shr.u32 	%r117, %r165, 30;
	shf.l.wrap.b32 	%r118, %r166, %r165, 2;
	shl.b32 	%r119, %r166, 2;
	shr.u32 	%r120, %r118, 31;
	add.s32 	%r121, %r120, %r117;
	neg.s32 	%r122, %r121;
	setp.lt.s32 	%p21, %r30, 0;
	selp.b32 	%r167, %r122, %r121, %p21;
	xor.b32  	%r123, %r118, %r30;
	shr.s32 	%r124, %r118, 31;
	xor.b32  	%r125, %r124, %r118;
	xor.b32  	%r126, %r124, %r119;
	cvt.u64.u32 	%rd65, %r125;
	shl.b64 	%rd66, %rd65, 32;
	cvt.u64.u32 	%rd67, %r126;
	or.b64  	%rd68, %rd66, %rd67;
	cvt.rn.f64.s64 	%fd9, %rd68;
	mul.f64 	%fd10, %fd9, 0d3BF921FB54442D19;
	cvt.rn.f32.f64 	%f69, %fd10;
	neg.f32 	%f70, %f69;
	setp.lt.s32 	%p22, %r123, 0;
	selp.f32 	%f111, %f70, %f69, %p22;
	bra.uni 	$L__BB0_24;
$L__BB0_23:
	mov.f32 	%f71, 0f00000000;
	mul.rn.f32 	%f111, %f1, %f71;
	mov.b32 	%r167, 0;
$L__BB0_24:
	setp.ltu.f32 	%p23, %f19, 0f47CE4780;
	add.s32 	%r128, %r167, 1;
	mul.rn.f32 	%f72, %f111, %f111;
	and.b32  	%r129, %r167, 1;
	setp.eq.b32 	%p24, %r129, 1;
	selp.f32 	%f73, %f111, 0f3F800000, %p24;
	fma.rn.f32 	%f74, %f72, %f73, 0f00000000;
	fma.rn.f32 	%f75, %f72, 0f37CBAC00, 0fBAB607ED;
	selp.f32 	%f76, 0fB94D4153, %f75, %p24;
	selp.f32 	%f77, 0f3C0885E4, 0f3D2AAABB, %p24;
	fma.rn.f32 	%f78, %f76, %f72, %f77;
	selp.f32 	%f79, 0fBE2AAAA8, 0fBEFFFFFF, %p24;
	fma.rn.f32 	%f80, %f78, %f72, %f79;
	fma.rn.f32 	%f81, %f80, %f74, %f73;
	and.b32  	%r130, %r128, 2;
	setp.eq.s32 	%p25, %r130, 0;
	mov.f32 	%f82, 0f00000000;
	sub.f32 	%f83, %f82, %f81;
	selp.f32 	%f23, %f81, %f83, %p25;
	@%p23 bra 	$L__BB0_32;
	setp.eq.f32 	%p26, %f19, 0f7F800000;
	@%p26 bra 	$L__BB0_31;
	mov.b32 	%r43, %f1;
	shl.b32 	%r132, %r43, 8;
	or.b32  	%r44, %r132, -2147483648;
	mov.b64 	%rd97, 0;
	mov.b32 	%r168, 0;
	mov.u64 	%rd95, __cudart_i2opi_f;
	mov.u64 	%rd96, %rd2;
$L__BB0_27:
	.pragma "nounroll";
	ld.global.nc.u32 	%r133, [%rd95];
	mad.wide.u32 	%rd71, %r133, %r44, %rd97;
	shr.u64 	%rd97, %rd71, 32;
	st.local.u32 	[%rd96], %rd71;
	add.s32 	%r168, %r168, 1;
	add.s64 	%rd96, %rd96, 4;
	add.s64 	%rd95, %rd95, 4;
	setp.ne.s32 	%p27, %r168, 6;
	@%p27 bra 	$L__BB0_27;
	shr.u32 	%r134, %r43, 23;
	st.local.u32 	[%rd2+24], %rd97;
	and.b32  	%r47, %r134, 31;
	and.b32  	%r135, %r134, 224;
	add.s32 	%r136, %r135, -128;
	shr.u32 	%r137, %r136, 5;
	mul.wide.u32 	%rd72, %r137, 4;
	sub.s64 	%rd32, %rd2, %rd72;
	ld.local.u32 	%r169, [%rd32+24];
	ld.local.u32 	%r170, [%rd32+20];
	setp.eq.s32 	%p28, %r47, 0;
	@%p28 bra 	$L__BB0_30;
	shf.l.wrap.b32 	%r169, %r170, %r169, %r47;
	ld.local.u32 	%r138, [%rd32+16];
	shf.l.wrap.b32 	%r170, %r138, %r170, %r47;
$L__BB0_30:
	shr.u32 	%r139, %r169, 30;
	shf.l.wrap.b32 	%r140, %r170, %r169, 2;
	shl.b32 	%r141, %r170, 2;
	shr.u32 	%r142, %r140, 31;
	add.s32 	%r143, %r142, %r139;
	neg.s32 	%r144, %r143;
	setp.lt.s32 	%p29, %r43, 0;
	selp.b32 	%r171, %r144, %r143, %p29;
	xor.b32  	%r145, %r140, %r43;
	shr.s32 	%r146, %r140, 31;
	xor.b32  	%r147, %r146, %r140;
	xor.b32  	%r148, %r146, %r141;
	cvt.u64.u32 	%rd73, %r147;
	shl.b64 	%rd74, %rd73, 32;
	cvt.u64.u32 	%rd75, %r148;
	or.b64  	%rd76, %rd74, %rd75;
	cvt.rn.f64.s64 	%fd11, %rd76;
	mul.f64 	%fd12, %fd11, 0d3BF921FB54442D19;
	cvt.rn.f32.f64 	%f84, %fd12;
	neg.f32 	%f85, %f84;
	setp.lt.s32 	%p30, %r145, 0;
	selp.f32 	%f112, %f85, %f84, %p30;
	bra.uni 	$L__BB0_32;
$L__BB0_31:
	mov.f32 	%f86, 0f00000000;
	mul.rn.f32 	%f112, %f1, %f86;
	mov.b32 	%r171, 0;
$L__BB0_32:
	mul.rn.f32 	%f87, %f112, %f112;
	and.b32  	%r150, %r171, 1;
	setp.eq.b32 	%p31, %r150, 1;
	selp.f32 	%f88, 0f3F800000, %f112, %p31;
	fma.rn.f32 	%f89, %f87, %f88, 0f00000000;
	fma.rn.f32 	%f90, %f87, 0f37CBAC00, 0fBAB607ED;
	selp.f32 	%f91, %f90, 0fB94D4153, %p31;
	selp.f32 	%f92, 0f3D2AAABB, 0f3C0885E4, %p31;
	fma.rn.f32 	%f93, %f91, %f87, %f92;
	selp.f32 	%f94, 0fBEFFFFFF, 0fBE2AAAA8, %p31;
	fma.rn.f32 	%f95, %f93, %f87, %f94;
	fma.rn.f32 	%f96, %f95, %f89, %f88;
	and.b32  	%r151, %r171, 2;
	setp.eq.s32 	%p32, %r151, 0;
	mov.f32 	%f97, 0f00000000;
	sub.f32 	%f98, %f97, %f96;
	selp.f32 	%f99, %f96, %f98, %p32;
	mul.f32 	%f100, %f16, %f23;
	mul.f32 	%f101, %f17, %f99;
	sub.f32 	%f102, %f100, %f101;
	mul.f32 	%f103, %f16, %f99;
	fma.rn.f32 	%f104, %f17, %f23, %f103;
	add.f32 	%f105, %f14, %f102;
	add.f32 	%f106, %f15, %f104;
	sub.f32 	%f107, %f14, %f102;
	sub.f32 	%f108, %f15, %f104;
	sub.s32 	%r152, %r1, %r2;
	shl.b32 	%r153, %r152, 1;
	add.s32 	%r154, %r153, %r2;
	cvta.to.global.u64 	%rd77, %rd33;
	cvt.s64.s32 	%rd78, %r154;
	add.s64 	%rd79, %rd78, %rd4;
	shl.b64 	%rd80, %rd79, 3;
	add.s64 	%rd81, %rd77, %rd80;
	st.global.v2.f32 	[%rd81], {%f105, %f106};
	add.s32 	%r155, %r154, %r56;
	cvt.s64.s32 	%rd82, %r155;
	add.s64 	%rd83, %rd82, %rd4;
	shl.b64 	%rd84, %rd83, 3;
	add.s64 	%rd85, %rd77, %rd84;
	st.global.v2.f32 	[%rd85], {%f107, %f108};
	ret;

}


// ===== COMPILED SASS (sm_100) =====

	.target	sm_100

	.elftype	@"ET_EXEC"


//--------------------- .note.nv.tkinfo           --------------------------
	.section	.note.nv.tkinfo,"",@"SHT_NOTE"
	.sectionflags	@"SHF_NOTE_NV_TKINFO"
	.tkinfo
        /*0018*/ 	.word	0x00000002
        /*0030*/ 	.string	""
        /*0030*/ 	.string	"ptxas"
        /*0030*/ 	.string	"Cuda compilation tools, release 13.0, V13.0.88"
        /*0030*/ 	.string	"Build cuda_13.0.r13.0/compiler.36424714_0"
        /*0030*/ 	.string	"-arch sm_100 -m 64 "



//--------------------- .note.nv.cuinfo           --------------------------
	.section	.note.nv.cuinfo,"",@"SHT_NOTE"
	.sectionflags	@"SHF_NOTE_NV_CUINFO"
        /*0018*/ 	.short	0x0002
        /*001a*/ 	.short	0x0064
        /*001c*/ 	.short	0x0082
	.zero		2


//--------------------- .nv.info                  --------------------------
	.section	.nv.info,"",@"SHT_CUDA_INFO"
	.align	4


	//----- nvinfo : EIATTR_REGCOUNT
	.align		4
        /*0000*/ 	.byte	0x04, 0x2f
        /*0002*/ 	.short	(.L_2 - .L_1)
	.align		4
.L_1:
        /*0004*/ 	.word	index@(_Z14GPU_FFT_GlobaliP6float2S0_i)
        /*0008*/ 	.word	0x0000001a


	//----- nvinfo : EIATTR_FRAME_SIZE
	.align		4
.L_2:
        /*000c*/ 	.byte	0x04, 0x11
        /*000e*/ 	.short	(.L_4 - .L_3)
	.align		4
.L_3:
        /*0010*/ 	.word	index@($__internal_0_$__cuda_sm20_div_rn_f64_full)
        /*0014*/ 	.word	0x00000020


	//----- nvinfo : EIATTR_FRAME_SIZE
	.align		4
.L_4:
        /*0018*/ 	.byte	0x04, 0x11
        /*001a*/ 	.short	(.L_6 - .L_5)
	.align		4
.L_5:
        /*001c*/ 	.word	index@(_Z14GPU_FFT_GlobaliP6float2S0_i)
        /*0020*/ 	.word	0x00000020


	//----- nvinfo : EIATTR_MIN_STACK_SIZE
	.align		4
.L_6:
        /*0024*/ 	.byte	0x04, 0x12
        /*0026*/ 	.short	(.L_8 - .L_7)
	.align		4
.L_7:
        /*0028*/ 	.word	index@(_Z14GPU_FFT_GlobaliP6float2S0_i)
        /*002c*/ 	.word	0x00000020
.L_8:


//--------------------- .nv.compat                --------------------------
	.section	.nv.compat,"",@"SHT_CUDA_COMPAT_INFO"
	.align	4
        /*0000*/ 	.byte	0x02, 0x09, 0x00, 0x00, 0x02, 0x02, 0x01, 0x00, 0x02, 0x05, 0x05, 0x00, 0x03, 0x07, 0x01, 0x01
        /*0010*/ 	.byte	0x02, 0x03, 0x00, 0x00, 0x02, 0x06, 0x01, 0x00, 0x04, 0x0b, 0x08, 0x00, 0x01, 0x00, 0x00, 0x00
        /*0020*/ 	.byte	0x00, 0x00, 0x00, 0x00


//--------------------- .nv.info._Z14GPU_FFT_GlobaliP6float2S0_i --------------------------
	.section	.nv.info._Z14GPU_FFT_GlobaliP6float2S0_i,"",@"SHT_CUDA_INFO"
	.sectionflags	@""
	.align	4


	//----- nvinfo : EIATTR_CUDA_API_VERSION
	.align		4
        /*0000*/ 	.byte	0x04, 0x37
        /*0002*/ 	.short	(.L_10 - .L_9)
.L_9:
        /*0004*/ 	.word	0x00000082


	//----- nvinfo : EIATTR_KPARAM_INFO
	.align		4
.L_10:
        /*0008*/ 	.byte	0x04, 0x17
        /*000a*/ 	.short	(.L_12 - .L_11)
.L_11:
        /*000c*/ 	.word	0x00000000
        /*0010*/ 	.short	0x0003
        /*0012*/ 	.short	0x0018
        /*0014*/ 	.byte	0x00, 0xf0, 0x11, 0x00


	//----- nvinfo : EIATTR_KPARAM_INFO
	.align		4
.L_12:
        /*0018*/ 	.byte	0x04, 0x17
        /*001a*/ 	.short	(.L_14 - .L_13)
.L_13:
        /*001c*/ 	.word	0x00000000
        /*0020*/ 	.short	0x0002
        /*0022*/ 	.short	0x0010
        /*0024*/ 	.byte	0x00, 0xf5, 0x21, 0x00


	//----- nvinfo : EIATTR_KPARAM_INFO
	.align		4
.L_14:
        /*0028*/ 	.byte	0x04, 0x17
        /*002a*/ 	.short	(.L_16 - .L_15)
.L_15:
        /*002c*/ 	.word	0x00000000
        /*0030*/ 	.short	0x0001
        /*0032*/ 	.short	0x0008
        /*0034*/ 	.byte	0x00, 0xf5, 0x21, 0x00


	//----- nvinfo : EIATTR_KPARAM_INFO
	.align		4
.L_16:
        /*0038*/ 	.byte	0x04, 0x17
        /*003a*/ 	.short	(.L_18 - .L_17)
.L_17:
        /*003c*/ 	.word	0x00000000
        /*0040*/ 	.short	0x0000
        /*0042*/ 	.short	0x0000
        /*0044*/ 	.byte	0x00, 0xf0, 0x11, 0x00


	//----- nvinfo : EIATTR_SPARSE_MMA_MASK
	.align		4
.L_18:
        /*0048*/ 	.byte	0x03, 0x50
        /*004a*/ 	.short	0x0000


	//----- nvinfo : EIATTR_MAXREG_COUNT
	.align		4
        /*004c*/ 	.byte	0x03, 0x1b
        /*004e*/ 	.short	0x00ff


	//----- nvinfo : EIATTR_MERCURY_ISA_VERSION
	.align		4
        /*0050*/ 	.byte	0x03, 0x5f
        /*0052*/ 	.short	0x0101


	//----- nvinfo : EIATTR_VRC_CTA_INIT_COUNT
	.align		4
        /*0054*/ 	.byte	0x02, 0x4a
	.zero		1
	.zero		1


	//----- nvinfo : EIATTR_EXIT_INSTR_OFFSETS
	.align		4
        /*0058*/ 	.byte	0x04, 0x1c
        /*005a*/ 	.short	(.L_20 - .L_19)


	//   ....[0]....
.L_19:
        /*005c*/ 	.word	0x00001230


	//----- nvinfo : EIATTR_CRS_STACK_SIZE
	.align		4
.L_20:
        /*0060*/ 	.byte	0x04, 0x1e
        /*0062*/ 	.short	(.L_22 - .L_21)
.L_21:
        /*0064*/ 	.word	0x00000000


	//----- nvinfo : EIATTR_CBANK_PARAM_SIZE
	.align		4
.L_22:
        /*0068*/ 	.byte	0x03, 0x19
        /*006a*/ 	.short	0x001c


	//----- nvinfo : EIATTR_PARAM_CBANK
	.align		4
        /*006c*/ 	.byte	0x04, 0x0a
        /*006e*/ 	.short	(.L_24 - .L_23)
	.align		4
.L_23:
        /*0070*/ 	.word	index@(.nv.constant0._Z14GPU_FFT_GlobaliP6float2S0_i)
        /*0074*/ 	.short	0x0380
        /*0076*/ 	.short	0x001c


	//----- nvinfo : EIATTR_SW_WAR
	.align		4
.L_24:
        /*0078*/ 	.byte	0x04, 0x36
        /*007a*/ 	.short	(.L_26 - .L_25)
.L_25:
        /*007c*/ 	.word	0x00000008
.L_26:


//--------------------- .nv.callgraph             --------------------------
	.section	.nv.callgraph,"",@"SHT_CUDA_CALLGRAPH"
	.align	4
	.sectionentsize	8
	.align		4
        /*0000*/ 	.word	0x00000000
	.align		4
        /*0004*/ 	.word	0xffffffff
	.align		4
        /*0008*/ 	.word	0x00000000
	.align		4
        /*000c*/ 	.word	0xfffffffe
	.align		4
        /*0010*/ 	.word	0x00000000
	.align		4
        /*0014*/ 	.word	0xfffffffd
	.align		4
        /*0018*/ 	.word	0x00000000
	.align		4
        /*001c*/ 	.word	0xfffffffc


//--------------------- .nv.constant4             --------------------------
	.section	.nv.constant4,"a",@progbits
	.align	8
	.align		8
.nv.constant4:
        /*0000*/ 	.dword	__cudart_i2opi_f


//--------------------- .text._Z14GPU_FFT_GlobaliP6float2S0_i --------------------------
	.section	.text._Z14GPU_FFT_GlobaliP6float2S0_i,"ax",@progbits
	.align	128
        .global         _Z14GPU_FFT_GlobaliP6float2S0_i
        .type           _Z14GPU_FFT_GlobaliP6float2S0_i,@function
        .size           _Z14GPU_FFT_GlobaliP6float2S0_i,(.L_x_16 - _Z14GPU_FFT_GlobaliP6float2S0_i)
        .other          _Z14GPU_FFT_GlobaliP6float2S0_i,@"STO_CUDA_ENTRY STV_DEFAULT"
_Z14GPU_FFT_GlobaliP6float2S0_i:
.text._Z14GPU_FFT_GlobaliP6float2S0_i:
[----:B------:R-:W0:Y:S08]  /*0000*/  LDC R1, c[0x0][0x37c] ;  /* 0x0000df00ff017b82 */ /* 0x000e300000000800 */
[----:B------:R-:W1:Y:S01]  /*0010*/  LDC R11, c[0x0][0x380] ;  /* 0x0000e000ff0b7b82 */ /* 0x000e620000000800 */
[----:B------:R-:W2:Y:S01]  /*0020*/  S2R R10, SR_TID.X ;  /* 0x00000000000a7919 */ /* 0x000ea20000002100 */
[----:B------:R-:W-:Y:S01]  /*0030*/  UMOV UR4, 0x54442d18 ;  /* 0x54442d1800047882 */ /* 0x000fe20000000000 */
[----:B------:R-:W-:Y:S01]  /*0040*/  UMOV UR5, 0x401921fb ;  /* 0x401921fb00057882 */ /* 0x000fe20000000000 */
[----:B------:R-:W3:Y:S01]  /*0050*/  LDCU.64 UR8, c[0x0][0x358] ;  /* 0x00006b00ff0877ac */ /* 0x000ee20008000a00 */
[----:B------:R-:W-:Y:S01]  /*0060*/  BSSY.RECONVERGENT B0, `(.L_x_0) ;  /* 0x0000030000007945 */ /* 0x000fe20003800200 */
[----:B0-----:R-:W-:-:S02]  /*0070*/  VIADD R1, R1, 0xffffffe0 ;  /* 0xffffffe001017836 */ /* 0x001fc40000000000 */
[----:B------:R-:W0:Y:S01]  /*0080*/  S2UR UR6, SR_CTAID.X ;  /* 0x00000000000679c3 */ /* 0x000e220000002500 */
[----:B-1----:R-:W-:Y:S01]  /*0090*/  IABS R8, R11 ;  /* 0x0000000b00087213 */ /* 0x002fe20000000000 */
[----:B------:R-:W-:-:S03]  /*00a0*/  IMAD.SHL.U32 R6, R11, 0x2, RZ ;  /* 0x000000020b067824 */ /* 0x000fc600078e00ff */
[----:B------:R-:W1:Y:S01]  /*00b0*/  I2F.RP R0, R8 ;  /* 0x0000000800007306 */ /* 0x000e620000209400 */
[----:B--2---:R-:W-:Y:S02]  /*00c0*/  IABS R9, R10 ;  /* 0x0000000a00097213 */ /* 0x004fe40000000000 */
[----:B------:R-:W-:-:S05]  /*00d0*/  ISETP.GE.AND P2, PT, R10, RZ, PT ;  /* 0x000000ff0a00720c */ /* 0x000fca0003f46270 */
[----:B------:R-:W2:Y:S08]  /*00e0*/  I2F.F64 R6, R6 ;  /* 0x0000000600067312 */ /* 0x000eb00000201c00 */
[----:B-1----:R-:W1:Y:S02]  /*00f0*/  MUFU.RCP R0, R0 ;  /* 0x0000000000007308 */ /* 0x002e640000001000 */
[----:B-1----:R-:W-:-:S06]  /*0100*/  VIADD R2, R0, 0xffffffe ;  /* 0x0ffffffe00027836 */ /* 0x002fcc0000000000 */
[----:B------:R1:W4:Y:S02]  /*0110*/  F2I.FTZ.U32.TRUNC.NTZ R3, R2 ;  /* 0x0000000200037305 */ /* 0x000324000021f000 */
[----:B-1----:R-:W-:Y:S02]  /*0120*/  IMAD.MOV.U32 R2, RZ, RZ, RZ ;  /* 0x000000ffff027224 */ /* 0x002fe400078e00ff */
[----:B----4-:R-:W-:-:S04]  /*0130*/  IMAD.MOV R5, RZ, RZ, -R3 ;  /* 0x000000ffff057224 */ /* 0x010fc800078e0a03 */
[----:B------:R-:W-:-:S04]  /*0140*/  IMAD R5, R5, R8, RZ ;  /* 0x0000000805057224 */ /* 0x000fc800078e02ff */
[----:B------:R-:W-:-:S04]  /*0150*/  IMAD.HI.U32 R3, R3, R5, R2 ;  /* 0x0000000503037227 */ /* 0x000fc800078e0002 */
[----:B------:R-:W-:Y:S02]  /*0160*/  IMAD.MOV.U32 R2, RZ, RZ, 0x1 ;  /* 0x00000001ff027424 */ /* 0x000fe400078e00ff */
[----:B------:R-:W-:-:S04]  /*0170*/  IMAD.HI.U32 R3, R3, R9, RZ ;  /* 0x0000000903037227 */ /* 0x000fc800078e00ff */
[----:B------:R-:W-:-:S04]  /*0180*/  IMAD.MOV R3, RZ, RZ, -R3 ;  /* 0x000000ffff037224 */ /* 0x000fc800078e0a03 */
[C---:B------:R-:W-:Y:S02]  /*0190*/  IMAD R9, R8.reuse, R3, R9 ;  /* 0x0000000308097224 */ /* 0x040fe400078e0209 */
[----:B--2---:R-:W1:Y:S03]  /*01a0*/  MUFU.RCP64H R3, R7 ;  /* 0x0000000700037308 */ /* 0x004e660000001800 */
[----:B------:R-:W-:-:S13]  /*01b0*/  ISETP.GT.U32.AND P0, PT, R8, R9, PT ;  /* 0x000000090800720c */ /* 0x000fda0003f04070 */
[----:B------:R-:W-:Y:S01]  /*01c0*/  @!P0 IMAD.IADD R9, R9, 0x1, -R8 ;  /* 0x0000000109098824 */ /* 0x000fe200078e0a08 */
[----:B-1----:R-:W-:Y:S01]  /*01d0*/  DFMA R4, -R6, R2, 1 ;  /* 0x3ff000000604742b */ /* 0x002fe20000000102 */
[----:B------:R-:W-:-:S03]  /*01e0*/  ISETP.NE.AND P0, PT, R11, RZ, PT ;  /* 0x000000ff0b00720c */ /* 0x000fc60003f05270 */
[----:B------:R-:W-:-:S04]  /*01f0*/  ISETP.GT.U32.AND P1, PT, R8, R9, PT ;  /* 0x000000090800720c */ /* 0x000fc80003f24070 */
[----:B------:R-:W-:-:S08]  /*0200*/  DFMA R4, R4, R4, R4 ;  /* 0x000000040404722b */ /* 0x000fd00000000004 */
[----:B------:R-:W-:Y:S01]  /*0210*/  DFMA R4, R2, R4, R2 ;  /* 0x000000040204722b */ /* 0x000fe20000000002 */
[----:B------:R-:W-:-:S04]  /*0220*/  @!P1 IMAD.IADD R9, R9, 0x1, -R8 ;  /* 0x0000000109099824 */ /* 0x000fc800078e0a08 */
[----:B------:R-:W-:Y:S01]  /*0230*/  @!P2 IMAD.MOV R9, RZ, RZ, -R9 ;  /* 0x000000ffff09a224 */ /* 0x000fe200078e0a09 */
[----:B------:R-:W-:Y:S02]  /*0240*/  @!P0 LOP3.LUT R9, RZ, R11, RZ, 0x33, !PT ;  /* 0x0000000bff098212 */ /* 0x000fe400078e33ff */
[----:B------:R-:W-:Y:S02]  /*0250*/  DFMA R12, -R6, R4, 1 ;  /* 0x3ff00000060c742b */ /* 0x000fe40000000104 */
[----:B------:R-:W1:Y:S06]  /*0260*/  I2F.F64.U32 R2, R9 ;  /* 0x0000000900027312 */ /* 0x000e6c0000201800 */
[----:B------:R-:W-:-:S02]  /*0270*/  DFMA R12, R4, R12, R4 ;  /* 0x0000000c040c722b */ /* 0x000fc40000000004 */
[----:B-1----:R-:W-:Y:S01]  /*0280*/  DMUL R14, R2, -UR4 ;  /* 0x80000004020e7c28 */ /* 0x002fe20008000000 */
[----:B------:R-:W0:Y:S07]  /*0290*/  LDCU UR4, c[0x0][0x398] ;  /* 0x00007300ff0477ac */ /* 0x000e2e0008000800 */
[----:B------:R-:W-:Y:S02]  /*02a0*/  DMUL R2, R14, R12 ;  /* 0x0000000c0e027228 */ /* 0x000fe40000000000 */
[----:B------:R-:W-:-:S06]  /*02b0*/  FSETP.GEU.AND P1, PT, |R15|, 6.5827683646048100446e-37, PT ;  /* 0x036000000f00780b */ /* 0x000fcc0003f2e200 */
[----:B------:R-:W-:Y:S01]  /*02c0*/  DFMA R4, -R6, R2, R14 ;  /* 0x000000020604722b */ /* 0x000fe2000000010e */
[----:B0-----:R-:W-:-:S07]  /*02d0*/  UIMAD UR6, UR6, UR4, URZ ;  /* 0x00000004060672a4 */ /* 0x001fce000f8e02ff */
[----:B------:R-:W-:-:S10]  /*02e0*/  DFMA R2, R12, R4, R2 ;  /* 0x000000040c02722b */ /* 0x000fd40000000002 */
[----:B------:R-:W-:-:S05]  /*02f0*/  FFMA R0, RZ, R7, R3 ;  /* 0x00000007ff007223 */ /* 0x000fca0000000003 */
[----:B------:R-:W-:-:S13]  /*0300*/  FSETP.GT.AND P0, PT, |R0|, 1.469367938527859385e-39, PT ;  /* 0x001000000000780b */ /* 0x000fda0003f04200 */
[----:B---3--:R-:W-:Y:S05]  /*0310*/  @P0 BRA P1, `(.L_x_1) ;  /* 0x0000000000100947 */ /* 0x008fea0000800000 */
[----:B------:R-:W-:-:S07]  /*0320*/  MOV R0, 0x340 ;  /* 0x0000034000007802 */ /* 0x000fce0000000f00 */
[----:B------:R-:W-:Y:S05]  /*0330*/  CALL.REL.NOINC `($__internal_0_$__cuda_sm20_div_rn_f64_full) ;  /* 0x0000000c00c07944 */ /* 0x000fea0003c00000 */
[----:B------:R-:W-:Y:S02]  /*0340*/  IMAD.MOV.U32 R2, RZ, RZ, R16 ;  /* 0x000000ffff027224 */ /* 0x000fe400078e0010 */
[----:B------:R-:W-:-:S07]  /*0350*/  IMAD.MOV.U32 R3, RZ, RZ, R17 ;  /* 0x000000ffff037224 */ /* 0x000fce00078e0011 */
.L_x_1:
[----:B------:R-:W-:Y:S05]  /*0360*/  BSYNC.RECONVERGENT B0 ;  /* 0x0000000000007941 */ /* 0x000fea0003800200 */
.L_x_0:
[----:B------:R-:W0:Y:S01]  /*0370*/  LDC R7, c[0x0][0x398] ;  /* 0x0000e600ff077b82 */ /* 0x000e220000000800 */
[----:B------:R-:W1:Y:S01]  /*0380*/  LDCU.64 UR4, c[0x0][0x388] ;  /* 0x00007100ff0477ac */ /* 0x000e620008000a00 */
[----:B------:R-:W-:-:S05]  /*0390*/  IADD3 R0, P0, PT, R10, UR6, RZ ;  /* 0x000000060a007c10 */ /* 0x000fca000ff1e0ff */
[----:B------:R-:W-:Y:S01]  /*03a0*/  IMAD.X R5, RZ, RZ, RZ, P0 ;  /* 0x000000ffff057224 */ /* 0x000fe200000e06ff */
[----:B-1----:R-:W-:-:S04]  /*03b0*/  LEA R4, P0, R0, UR4, 0x3 ;  /* 0x0000000400047c11 */ /* 0x002fc8000f8018ff */
[----:B------:R-:W-:Y:S02]  /*03c0*/  LEA.HI.X R5, R0, UR5, R5, 0x3, P0 ;  /* 0x0000000500057c11 */ /* 0x000fe400080f1c05 */
[----:B0-----:R-:W-:-:S04]  /*03d0*/  LEA.HI R7, R7, R7, RZ, 0x1 ;  /* 0x0000000707077211 */ /* 0x001fc800078f08ff */
[----:B------:R-:W-:Y:S01]  /*03e0*/  LEA.HI.SX32 R7, R7, R10, 0x1f ;  /* 0x0000000a07077211 */ /* 0x000fe200078ffaff */
[----:B------:R-:W2:Y:S03]  /*03f0*/  LDG.E.64 R4, desc[UR8][R4.64] ;  /* 0x0000000804047981 */ /* 0x000ea6000c1e1b00 */
[----:B------:R-:W-:-:S04]  /*0400*/  IADD3 R0, P0, PT, R7, UR6, RZ ;  /* 0x0000000607007c10 */ /* 0x000fc8000ff1e0ff */
[----:B------:R-:W-:Y:S02]  /*0410*/  LEA.HI.X.SX32 R7, R7, RZ, 0x1, P0 ;  /* 0x000000ff07077211 */ /* 0x000fe400000f0eff */
[----:B------:R-:W-:-:S04]  /*0420*/  LEA R6, P0, R0, UR4, 0x3 ;  /* 0x0000000400067c11 */ /* 0x000fc8000f8018ff */
[----:B------:R-:W-:-:S06]  /*0430*/  LEA.HI.X R7, R0, UR5, R7, 0x3, P0 ;  /* 0x0000000500077c11 */ /* 0x000fcc00080f1c07 */
[----:B------:R-:W5:Y:S01]  /*0440*/  LDG.E.64 R6, desc[UR8][R6.64] ;  /* 0x0000000806067981 */ /* 0x000f62000c1e1b00 */
[----:B------:R-:W0:Y:S02]  /*0450*/  F2F.F32.F64 R13, R2 ;  /* 0x00000002000d7310 */ /* 0x000e240000301000 */
[----:B0-----:R-:W-:-:S04]  /*0460*/  FMUL R0, RZ, R13 ;  /* 0x0000000dff007220 */ /* 0x001fc80000400000 */
[----:B------:R-:W-:-:S04]  /*0470*/  FMUL R8, R0, 0.63661974668502807617 ;  /* 0x3f22f98300087820 */ /* 0x000fc80000400000 */
[----:B------:R-:W0:Y:S02]  /*0480*/  F2I.NTZ R12, R8 ;  /* 0x00000008000c7305 */ /* 0x000e240000203100 */
[----:B0-----:R-:W-:-:S05]  /*0490*/  I2FP.F32.S32 R11, R12 ;  /* 0x0000000c000b7245 */ /* 0x001fca0000201400 */
[----:B------:R-:W-:-:S04]  /*04a0*/  FFMA R0, R11, -1.5707962512969970703, R0 ;  /* 0xbfc90fda0b007823 */ /* 0x000fc80000000000 */
[----:B------:R-:W-:-:S04]  /*04b0*/  FFMA R0, R11, -7.5497894158615963534e-08, R0 ;  /* 0xb3a221680b007823 */ /* 0x000fc80000000000 */
[----:B------:R-:W-:Y:S01]  /*04c0*/  FFMA R0, R11, -5.3903029534742383927e-15, R0 ;  /* 0xa7c234c50b007823 */ /* 0x000fe20000000000 */
[----:B------:R-:W-:Y:S02]  /*04d0*/  IMAD.MOV.U32 R11, RZ, RZ, 0x37cbac00 ;  /* 0x37cbac00ff0b7424 */ /* 0x000fe400078e00ff */
[----:B------:R-:W-:Y:S01]  /*04e0*/  FMUL R21, R13, 0.63661974668502807617 ;  /* 0x3f22f9830d157820 */ /* 0x000fe20000400000 */
[----:B------:R-:W-:Y:S01]  /*04f0*/  LOP3.LUT R14, R12, 0x1, RZ, 0xc0, !PT ;  /* 0x000000010c0e7812 */ /* 0x000fe200078ec0ff */
[----:B------:R-:W-:Y:S01]  /*0500*/  FMUL R17, R0, R0 ;  /* 0x0000000000117220 */ /* 0x000fe20000400000 */
[----:B------:R-:W-:Y:S01]  /*0510*/  IMAD.MOV.U32 R16, RZ, RZ, 0x3c0885e4 ;  /* 0x3c0885e4ff107424 */ /* 0x000fe200078e00ff */
[----:B------:R-:W0:Y:S01]  /*0520*/  F2I.NTZ R8, R21 ;  /* 0x0000001500087305 */ /* 0x000e220000203100 */
[----:B------:R-:W-:Y:S01]  /*0530*/  ISETP.NE.U32.AND P0, PT, R14, 0x1, PT ;  /* 0x000000010e00780c */ /* 0x000fe20003f05070 */
[----:B------:R-:W-:Y:S01]  /*0540*/  FFMA R2, R17, R11, -0.0013887860113754868507 ;  /* 0xbab607ed11027423 */ /* 0x000fe2000000000b */
[----:B------:R-:W-:-:S02]  /*0550*/  IMAD.MOV.U32 R15, RZ, RZ, 0x3e2aaaa8 ;  /* 0x3e2aaaa8ff0f7424 */ /* 0x000fc400078e00ff */
[----:B------:R-:W-:Y:S02]  /*0560*/  FSEL R20, R16, 0.041666727513074874878, P0 ;  /* 0x3d2aaabb10147808 */ /* 0x000fe40000000000 */
[----:B------:R-:W-:Y:S02]  /*0570*/  FSEL R18, R2, -0.00019574658654164522886, !P0 ;  /* 0xb94d415302127808 */ /* 0x000fe40004000000 */
[----:B------:R-:W-:Y:S02]  /*0580*/  FSEL R3, R16, 0.041666727513074874878, !P0 ;  /* 0x3d2aaabb10037808 */ /* 0x000fe40004000000 */
[----:B------:R-:W-:Y:S02]  /*0590*/  FSEL R14, R2, -0.00019574658654164522886, P0 ;  /* 0xb94d4153020e7808 */ /* 0x000fe40000000000 */
[C---:B------:R-:W-:Y:S01]  /*05a0*/  LOP3.LUT P2, RZ, R12.reuse, 0x2, RZ, 0xc0, !PT ;  /* 0x000000020cff7812 */ /* 0x040fe2000784c0ff */
[----:B------:R-:W-:Y:S01]  /*05b0*/  VIADD R12, R12, 0x1 ;  /* 0x000000010c0c7836 */ /* 0x000fe20000000000 */
[----:B------:R-:W-:Y:S01]  /*05c0*/  FSEL R19, -R15, -0.4999999701976776123, P0 ;  /* 0xbeffffff0f137808 */ /* 0x000fe20000000100 */
[C---:B------:R-:W-:Y:S01]  /*05d0*/  FFMA R18, R17.reuse, R18, R20 ;  /* 0x0000001211127223 */ /* 0x040fe20000000014 */
[----:B------:R-:W-:Y:S01]  /*05e0*/  FSEL R2, R0, 1, P0 ;  /* 0x3f80000000027808 */ /* 0x000fe20000000000 */
[----:B------:R-:W-:Y:S01]  /*05f0*/  FFMA R14, R17, R14, R3 ;  /* 0x0000000e110e7223 */ /* 0x000fe20000000003 */
[----:B------:R-:W-:Y:S01]  /*0600*/  FSEL R3, -R15, -0.4999999701976776123, !P0 ;  /* 0xbeffffff0f037808 */ /* 0x000fe20004000100 */
[C---:B------:R-:W-:Y:S01]  /*0610*/  FFMA R18, R17.reuse, R18, R19 ;  /* 0x0000001211127223 */ /* 0x040fe20000000013 */
[----:B------:R-:W-:Y:S01]  /*0620*/  LOP3.LUT P1, RZ, R12, 0x2, RZ, 0xc0, !PT ;  /* 0x000000020cff7812 */ /* 0x000fe2000782c0ff */
[----:B------:R-:W-:Y:S01]  /*0630*/  FFMA R19, R17, R2, RZ ;  /* 0x0000000211137223 */ /* 0x000fe200000000ff */
[----:B------:R-:W-:-:S02]  /*0640*/  FSEL R0, R0, 1, !P0 ;  /* 0x3f80000000007808 */ /* 0x000fc40004000000 */
[----:B0-----:R-:W-:Y:S01]  /*0650*/  I2FP.F32.S32 R12, R8 ;  /* 0x00000008000c7245 */ /* 0x001fe20000201400 */
[----:B------:R-:W-:Y:S01]  /*0660*/  FFMA R3, R17, R14, R3 ;  /* 0x0000000e11037223 */ /* 0x000fe20000000003 */
[----:B------:R-:W-:Y:S01]  /*0670*/  FSETP.GE.AND P0, PT, |R13|, 105615, PT ;  /* 0x47ce47800d00780b */ /* 0x000fe20003f06200 */
[----:B------:R-:W-:Y:S01]  /*0680*/  FFMA R17, R17, R0, RZ ;  /* 0x0000000011117223 */ /* 0x000fe200000000ff */
[----:B------:R-:W-:Y:S01]  /*0690*/  FFMA R2, R19, R18, R2 ;  /* 0x0000001213027223 */ /* 0x000fe20000000002 */
[C---:B------:R-:W-:Y:S02]  /*06a0*/  FFMA R19, R12.reuse, -1.5707962512969970703, R13 ;  /* 0xbfc90fda0c137823 */ /* 0x040fe4000000000d */
[----:B------:R-:W-:Y:S01]  /*06b0*/  FFMA R0, R17, R3, R0 ;  /* 0x0000000311007223 */ /* 0x000fe20000000000 */
[----:B------:R-:W-:Y:S01]  /*06c0*/  @P2 FADD R2, RZ, -R2 ;  /* 0x80000002ff022221 */ /* 0x000fe20000000000 */
[C---:B------:R-:W-:Y:S02]  /*06d0*/  FFMA R19, R12.reuse, -7.5497894158615963534e-08, R19 ;  /* 0xb3a221680c137823 */ /* 0x040fe40000000013 */
[----:B------:R-:W-:Y:S01]  /*06e0*/  @P1 FADD R0, RZ, -R0 ;  /* 0x80000000ff001221 */ /* 0x000fe20000000000 */
[----:B------:R-:W-:Y:S01]  /*06f0*/  BSSY.RECONVERGENT B0, `(.L_x_2) ;  /* 0x0000041000007945 */ /* 0x000fe20003800200 */
[----:B------:R-:W-:Y:S01]  /*0700*/  FFMA R17, R12, -5.3903029534742383927e-15, R19 ;  /* 0xa7c234c50c117823 */ /* 0x000fe20000000013 */
[----:B------:R-:W-:-:S02]  /*0710*/  IMAD.MOV.U32 R18, RZ, RZ, R8 ;  /* 0x000000ffff127224 */ /* 0x000fc400078e0008 */
[-C--:B--2---:R-:W-:Y:S01]  /*0720*/  FMUL R3, R5, R2.reuse ;  /* 0x0000000205037220 */ /* 0x084fe20000400000 */
[----:B------:R-:W-:-:S03]  /*0730*/  FMUL R14, R4, R2 ;  /* 0x00000002040e7220 */ /* 0x000fc60000400000 */
[-C--:B------:R-:W-:Y:S01]  /*0740*/  FFMA R12, R4, R0.reuse, -R3 ;  /* 0x00000000040c7223 */ /* 0x080fe20000000803 */
[----:B------:R-:W-:Y:S01]  /*0750*/  FFMA R14, R5, R0, R14 ;  /* 0x00000000050e7223 */ /* 0x000fe2000000000e */
[----:B------:R-:W-:Y:S01]  /*0760*/  IMAD.MOV.U32 R0, RZ, RZ, R17 ;  /* 0x000000ffff007224 */ /* 0x000fe200078e0011 */
[----:B------:R-:W-:Y:S06]  /*0770*/  @!P0 BRA `(.L_x_3) ;  /* 0x0000000000e08947 */ /* 0x000fec0003800000 */
[----:B------:R-:W-:-:S13]  /*0780*/  FSETP.NEU.AND P0, PT, |R13|, +INF , PT ;  /* 0x7f8000000d00780b */ /* 0x000fda0003f0d200 */
[----:B------:R-:W-:Y:S05]  /*0790*/  @!P0 BRA `(.L_x_4) ;  /* 0x0000000000d08947 */ /* 0x000fea0003800000 */
[----:B------:R-:W-:Y:S01]  /*07a0*/  IMAD.SHL.U32 R2, R13, 0x100, RZ ;  /* 0x000001000d027824 */ /* 0x000fe200078e00ff */
[----:B------:R-:W0:Y:S01]  /*07b0*/  LDCU.64 UR10, c[0x4][URZ] ;  /* 0x01000000ff0a77ac */ /* 0x000e220008000a00 */
[----:B------:R-:W-:Y:S02]  /*07c0*/  IMAD.MOV.U32 R8, RZ, RZ, RZ ;  /* 0x000000ffff087224 */ /* 0x000fe400078e00ff */
[----:B------:R-:W-:Y:S01]  /*07d0*/  IMAD.MOV.U32 R0, RZ, RZ, R1 ;  /* 0x000000ffff007224 */ /* 0x000fe200078e0001 */
[----:B------:R-:W-:Y:S01]  /*07e0*/  LOP3.LUT R21, R2, 0x80000000, RZ, 0xfc, !PT ;  /* 0x8000000002157812 */ /* 0x000fe200078efcff */
[----:B------:R-:W-:Y:S01]  /*07f0*/  UMOV UR5, URZ ;  /* 0x000000ff00057c82 */ /* 0x000fe20008000000 */
[----:B------:R-:W-:-:S05]  /*0800*/  UMOV UR4, URZ ;  /* 0x000000ff00047c82 */ /* 0x000fca0008000000 */
.L_x_5:
[----:B0-----:R-:W-:Y:S02]  /*0810*/  IMAD.U32 R4, RZ, RZ, UR10 ;  /* 0x0000000aff047e24 */ /* 0x001fe4000f8e00ff */
[----:B------:R-:W-:-:S05]  /*0820*/  IMAD.U32 R5, RZ, RZ, UR11 ;  /* 0x0000000bff057e24 */ /* 0x000fca000f8e00ff */
[----:B------:R-:W2:Y:S01]  /*0830*/  LDG.E.CONSTANT R2, desc[UR8][R4.64] ;  /* 0x0000000804027981 */ /* 0x000ea2000c1e9900 */
[----:B------:R-:W-:Y:S02]  /*0840*/  UIADD3 UR10, UP0, UPT, UR10, 0x4, URZ ;  /* 0x000000040a0a7890 */ /* 0x000fe4000ff1e0ff */
[----:B------:R-:W-:Y:S02]  /*0850*/  UIADD3 UR4, UPT, UPT, UR4, 0x1, URZ ;  /* 0x0000000104047890 */ /* 0x000fe4000fffe0ff */
[----:B------:R-:W-:Y:S02]  /*0860*/  UIADD3.X UR11, UPT, UPT, URZ, UR11, URZ, UP0, !UPT ;  /* 0x0000000bff0b7290 */ /* 0x000fe400087fe4ff */
[----:B------:R-:W-:Y:S01]  /*0870*/  UISETP.NE.AND UP0, UPT, UR4, 0x6, UPT ;  /* 0x000000060400788c */ /* 0x000fe2000bf05270 */
[----:B--2---:R-:W-:-:S03]  /*0880*/  IMAD.WIDE.U32 R2, R2, R21, RZ ;  /* 0x0000001502027225 */ /* 0x004fc600078e00ff */
[----:B------:R-:W-:-:S04]  /*0890*/  IADD3 R19, P0, PT, R2, R8, RZ ;  /* 0x0000000802137210 */ /* 0x000fc80007f1e0ff */
[----:B------:R-:W-:Y:S01]  /*08a0*/  IADD3.X R8, PT, PT, R3, UR5, RZ, P0, !PT ;  /* 0x0000000503087c10 */ /* 0x000fe200087fe4ff */
[----:B------:R0:W-:Y:S02]  /*08b0*/  STL [R0], R19 ;  /* 0x0000001300007387 */ /* 0x0001e40000100800 */
[----:B0-----:R-:W-:Y:S01]  /*08c0*/  VIADD R0, R0, 0x4 ;  /* 0x0000000400007836 */ /* 0x001fe20000000000 */
[----:B------:R-:W-:Y:S06]  /*08d0*/  BRA.U UP0, `(.L_x_5) ;  /* 0xfffffffd00cc7547 */ /* 0x000fec000b83ffff */
[----:B------:R-:W-:Y:S01]  /*08e0*/  SHF.R.U32.HI R4, RZ, 0x17, R13 ;  /* 0x00000017ff047819 */ /* 0x000fe2000001160d */
[----:B------:R0:W-:Y:S03]  /*08f0*/  STL [R1+0x18], R8 ;  /* 0x0000180801007387 */ /* 0x0001e60000100800 */
[C---:B------:R-:W-:Y:S02]  /*0900*/  LOP3.LUT R0, R4.reuse, 0xe0, RZ, 0xc0, !PT ;  /* 0x000000e004007812 */ /* 0x040fe400078ec0ff */
[----:B------:R-:W-:-:S03]  /*0910*/  LOP3.LUT P0, RZ, R4, 0x1f, RZ, 0xc0, !PT ;  /* 0x0000001f04ff7812 */ /* 0x000fc6000780c0ff */
[----:B------:R-:W-:-:S05]  /*0920*/  VIADD R0, R0, 0xffffff80 ;  /* 0xffffff8000007836 */ /* 0x000fca0000000000 */
[----:B------:R-:W-:-:S05]  /*0930*/  SHF.R.U32.HI R0, RZ, 0x5, R0 ;  /* 0x00000005ff007819 */ /* 0x000fca0000011600 */
[----:B------:R-:W-:-:S05]  /*0940*/  IMAD R19, R0, -0x4, R1 ;  /* 0xfffffffc00137824 */ /* 0x000fca00078e0201 */
[----:B------:R-:W2:Y:S04]  /*0950*/  LDL R0, [R19+0x18] ;  /* 0x0000180013007983 */ /* 0x000ea80000100800 */
[----:B------:R-:W2:Y:S04]  /*0960*/  LDL R3, [R19+0x14] ;  /* 0x0000140013037983 */ /* 0x000ea80000100800 */
[----:B------:R-:W3:Y:S01]  /*0970*/  @P0 LDL R2, [R19+0x10] ;  /* 0x0000100013020983 */ /* 0x000ee20000100800 */
[----:B------:R-:W-:Y:S01]  /*0980*/  LOP3.LUT R4, R4, 0x1f, RZ, 0xc0, !PT ;  /* 0x0000001f04047812 */ /* 0x000fe200078ec0ff */
[----:B------:R-:W-:Y:S01]  /*0990*/  UMOV UR4, 0x54442d19 ;  /* 0x54442d1900047882 */ /* 0x000fe20000000000 */
[----:B------:R-:W-:-:S02]  /*09a0*/  UMOV UR5, 0x3bf921fb ;  /* 0x3bf921fb00057882 */ /* 0x000fc40000000000 */
[-C--:B--2---:R-:W-:Y:S02]  /*09b0*/  @P0 SHF.L.W.U32.HI R0, R3, R4.reuse, R0 ;  /* 0x0000000403000219 */ /* 0x084fe40000010e00 */
[----:B---3--:R-:W-:Y:S02]  /*09c0*/  @P0 SHF.L.W.U32.HI R3, R2, R4, R3 ;  /* 0x0000000402030219 */ /* 0x008fe40000010e03 */
[----:B------:R-:W-:Y:S02]  /*09d0*/  ISETP.GE.AND P0, PT, R13, RZ, PT ;  /* 0x000000ff0d00720c */ /* 0x000fe40003f06270 */
[C---:B------:R-:W-:Y:S01]  /*09e0*/  SHF.L.W.U32.HI R4, R3.reuse, 0x2, R0 ;  /* 0x0000000203047819 */ /* 0x040fe20000010e00 */
[----:B------:R-:W-:-:S03]  /*09f0*/  IMAD.SHL.U32 R3, R3, 0x4, RZ ;  /* 0x0000000403037824 */ /* 0x000fc600078e00ff */
[----:B------:R-:W-:-:S04]  /*0a00*/  SHF.R.S32.HI R5, RZ, 0x1f, R4 ;  /* 0x0000001fff057819 */ /* 0x000fc80000011404 */
[C---:B------:R-:W-:Y:S02]  /*0a10*/  LOP3.LUT R2, R5.reuse, R3, RZ, 0x3c, !PT ;  /* 0x0000000305027212 */ /* 0x040fe400078e3cff */
[----:B------:R-:W-:Y:S02]  /*0a20*/  LOP3.LUT R3, R5, R4, RZ, 0x3c, !PT ;  /* 0x0000000405037212 */ /* 0x000fe400078e3cff */
[----:B------:R-:W-:Y:S02]  /*0a30*/  SHF.R.U32.HI R5, RZ, 0x1e, R0 ;  /* 0x0000001eff057819 */ /* 0x000fe40000011600 */
[C---:B------:R-:W-:Y:S02]  /*0a40*/  LOP3.LUT R0, R4.reuse, R13, RZ, 0x3c, !PT ;  /* 0x0000000d04007212 */ /* 0x040fe400078e3cff */
[----:B------:R-:W1:Y:S01]  /*0a50*/  I2F.F64.S64 R2, R2 ;  /* 0x0000000200027312 */ /* 0x000e620000301c00 */
[----:B0-----:R-:W-:Y:S02]  /*0a60*/  LEA.HI R8, R4, R5, RZ, 0x1 ;  /* 0x0000000504087211 */ /* 0x001fe400078f08ff */
[----:B------:R-:W-:-:S03]  /*0a70*/  ISETP.GE.AND P1, PT, R0, RZ, PT ;  /* 0x000000ff0000720c */ /* 0x000fc60003f26270 */
[----:B------:R-:W-:-:S04]  /*0a80*/  IMAD.MOV R0, RZ, RZ, -R8 ;  /* 0x000000ffff007224 */ /* 0x000fc800078e0a08 */
[----:B------:R-:W-:Y:S01]  /*0a90*/  @!P0 IMAD.MOV.U32 R8, RZ, RZ, R0 ;  /* 0x000000ffff088224 */ /* 0x000fe200078e0000 */
[----:B-1----:R-:W-:-:S10]  /*0aa0*/  DMUL R20, R2, UR4 ;  /* 0x0000000402147c28 */ /* 0x002fd40008000000 */
[----:B------:R-:W0:Y:S02]  /*0ab0*/  F2F.F32.F64 R20, R20 ;  /* 0x0000001400147310 */ /* 0x000e240000301000 */
[----:B0-----:R-:W-:Y:S01]  /*0ac0*/  FSEL R0, -R20, R20, !P1 ;  /* 0x0000001414007208 */ /* 0x001fe20004800100 */
[----:B------:R-:W-:Y:S06]  /*0ad0*/  BRA `(.L_x_3) ;  /* 0x0000000000087947 */ /* 0x000fec0003800000 */
.L_x_4:
[----:B------:R-:W-:Y:S01]  /*0ae0*/  FMUL R0, RZ, R13 ;  /* 0x0000000dff007220 */ /* 0x000fe20000400000 */
[----:B------:R-:W-:-:S07]  /*0af0*/  IMAD.MOV.U32 R8, RZ, RZ, RZ ;  /* 0x000000ffff087224 */ /* 0x000fce00078e00ff */
.L_x_3:
[----:B------:R-:W-:Y:S05]  /*0b00*/  BSYNC.RECONVERGENT B0 ;  /* 0x0000000000007941 */ /* 0x000fea0003800200 */
.L_x_2:
[----:B------:R-:W-:Y:S01]  /*0b10*/  LOP3.LUT R3, R8, 0x1, RZ, 0xc0, !PT ;  /* 0x0000000108037812 */ /* 0x000fe200078ec0ff */
[----:B------:R-:W-:Y:S01]  /*0b20*/  FMUL R2, R0, R0 ;  /* 0x0000000000027220 */ /* 0x000fe20000400000 */
[----:B------:R-:W-:Y:S01]  /*0b30*/  VIADD R4, R8, 0x1 ;  /* 0x0000000108047836 */ /* 0x000fe20000000000 */
[----:B------:R-:W-:Y:S01]  /*0b40*/  BSSY.RECONVERGENT B0, `(.L_x_6) ;  /* 0x0000047000007945 */ /* 0x000fe20003800200 */
[----:B------:R-:W-:Y:S01]  /*0b50*/  ISETP.NE.U32.AND P0, PT, R3, 0x1, PT ;  /* 0x000000010300780c */ /* 0x000fe20003f05070 */
[----:B------:R-:W-:Y:S02]  /*0b60*/  FFMA R3, R2, R11, -0.0013887860113754868507 ;  /* 0xbab607ed02037423 */ /* 0x000fe4000000000b */
[----:B------:R-:W-:Y:S02]  /*0b70*/  LOP3.LUT P1, RZ, R4, 0x2, RZ, 0xc0, !PT ;  /* 0x0000000204ff7812 */ /* 0x000fe4000782c0ff */
[----:B------:R-:W-:Y:S02]  /*0b80*/  FSEL R5, R16, 0.041666727513074874878, !P0 ;  /* 0x3d2aaabb10057808 */ /* 0x000fe40004000000 */
[----:B------:R-:W-:-:S02]  /*0b90*/  FSEL R3, R3, -0.00019574658654164522886, P0 ;  /* 0xb94d415303037808 */ /* 0x000fc40000000000 */
[----:B------:R-:W-:Y:S02]  /*0ba0*/  FSEL R0, R0, 1, !P0 ;  /* 0x3f80000000007808 */ /* 0x000fe40004000000 */
[----:B------:R-:W-:Y:S01]  /*0bb0*/  FSEL R4, -R15, -0.4999999701976776123, !P0 ;  /* 0xbeffffff0f047808 */ /* 0x000fe20004000100 */
[C---:B------:R-:W-:Y:S01]  /*0bc0*/  FFMA R3, R2.reuse, R3, R5 ;  /* 0x0000000302037223 */ /* 0x040fe20000000005 */
[----:B------:R-:W-:Y:S01]  /*0bd0*/  FSETP.GE.AND P0, PT, |R13|, 105615, PT ;  /* 0x47ce47800d00780b */ /* 0x000fe20003f06200 */
[C---:B------:R-:W-:Y:S02]  /*0be0*/  FFMA R5, R2.reuse, R0, RZ ;  /* 0x0000000002057223 */ /* 0x040fe400000000ff */
[----:B------:R-:W-:-:S04]  /*0bf0*/  FFMA R3, R2, R3, R4 ;  /* 0x0000000302037223 */ /* 0x000fc80000000004 */
[----:B------:R-:W-:-:S04]  /*0c00*/  FFMA R5, R5, R3, R0 ;  /* 0x0000000305057223 */ /* 0x000fc80000000000 */
[----:B------:R-:W-:Y:S02]  /*0c10*/  @P1 FADD R5, RZ, -R5 ;  /* 0x80000005ff051221 */ /* 0x000fe40000000000 */
[----:B------:R-:W-:Y:S05]  /*0c20*/  @!P0 BRA `(.L_x_7) ;  /* 0x0000000000e08947 */ /* 0x000fea0003800000 */
        /* <DEDUP_REMOVED lines=9> */
.L_x_9:
        /* <DEDUP_REMOVED lines=25> */
[----:B------:R-:W-:Y:S01]  /*0e50*/  UMOV UR5, 0x3bf921fb ;  /* 0x3bf921fb00057882 */ /* 0x000fe20000000000 */
[----:B------:R-:W-:-:S02]  /*0e60*/  ISETP.GE.AND P1, PT, R13, RZ, PT ;  /* 0x000000ff0d00720c */ /* 0x000fc40003f26270 */
[-C--:B--2---:R-:W-:Y:S02]  /*0e70*/  @P0 SHF.L.W.U32.HI R0, R3, R4.reuse, R0 ;  /* 0x0000000403000219 */ /* 0x084fe40000010e00 */
[----:B---3--:R-:W-:-:S04]  /*0e80*/  @P0 SHF.L.W.U32.HI R3, R2, R4, R3 ;  /* 0x0000000402030219 */ /* 0x008fc80000010e03 */
[C---:B------:R-:W-:Y:S01]  /*0e90*/  SHF.L.W.U32.HI R2, R3.reuse, 0x2, R0 ;  /* 0x0000000203027819 */ /* 0x040fe20000010e00 */
[----:B------:R-:W-:-:S03]  /*0ea0*/  IMAD.SHL.U32 R3, R3, 0x4, RZ ;  /* 0x0000000403037824 */ /* 0x000fc600078e00ff */
[----:B------:R-:W-:Y:S02]  /*0eb0*/  SHF.R.S32.HI R4, RZ, 0x1f, R2 ;  /* 0x0000001fff047819 */ /* 0x000fe40000011402 */
[----:B------:R-:W-:Y:S02]  /*0ec0*/  LOP3.LUT R13, R2, R13, RZ, 0x3c, !PT ;  /* 0x0000000d020d7212 */ /* 0x000fe400078e3cff */
[C---:B------:R-:W-:Y:S02]  /*0ed0*/  LOP3.LUT R16, R4.reuse, R3, RZ, 0x3c, !PT ;  /* 0x0000000304107212 */ /* 0x040fe400078e3cff */
[----:B------:R-:W-:Y:S02]  /*0ee0*/  LOP3.LUT R17, R4, R2, RZ, 0x3c, !PT ;  /* 0x0000000204117212 */ /* 0x000fe400078e3cff */
[----:B------:R-:W-:Y:S02]  /*0ef0*/  SHF.R.U32.HI R3, RZ, 0x1e, R0 ;  /* 0x0000001eff037819 */ /* 0x000fe40000011600 */
[----:B------:R-:W-:-:S02]  /*0f00*/  ISETP.GE.AND P0, PT, R13, RZ, PT ;  /* 0x000000ff0d00720c */ /* 0x000fc40003f06270 */
[----:B------:R-:W1:Y:S01]  /*0f10*/  I2F.F64.S64 R16, R16 ;  /* 0x0000001000107312 */ /* 0x000e620000301c00 */
[----:B------:R-:W-:-:S05]  /*0f20*/  LEA.HI R18, R2, R3, RZ, 0x1 ;  /* 0x0000000302127211 */ /* 0x000fca00078f08ff */
[----:B------:R-:W-:-:S04]  /*0f30*/  IMAD.MOV R0, RZ, RZ, -R18 ;  /* 0x000000ffff007224 */ /* 0x000fc800078e0a12 */
[----:B------:R-:W-:Y:S01]  /*0f40*/  @!P1 IMAD.MOV.U32 R18, RZ, RZ, R0 ;  /* 0x000000ffff129224 */ /* 0x000fe200078e0000 */
[----:B-1----:R-:W-:-:S10]  /*0f50*/  DMUL R20, R16, UR4 ;  /* 0x0000000410147c28 */ /* 0x002fd40008000000 */
[----:B------:R-:W1:Y:S02]  /*0f60*/  F2F.F32.F64 R20, R20 ;  /* 0x0000001400147310 */ /* 0x000e640000301000 */
[----:B-1----:R-:W-:Y:S01]  /*0f70*/  FSEL R17, -R20, R20, !P0 ;  /* 0x0000001414117208 */ /* 0x002fe20004000100 */
[----:B0-----:R-:W-:Y:S06]  /*0f80*/  BRA `(.L_x_7) ;  /* 0x0000000000087947 */ /* 0x001fec0003800000 */
.L_x_8:
[----:B------:R-:W-:Y:S01]  /*0f90*/  FMUL R17, RZ, R13 ;  /* 0x0000000dff117220 */ /* 0x000fe20000400000 */
[----:B------:R-:W-:-:S07]  /*0fa0*/  IMAD.MOV.U32 R18, RZ, RZ, RZ ;  /* 0x000000ffff127224 */ /* 0x000fce00078e00ff */
.L_x_7:
[----:B------:R-:W-:Y:S05]  /*0fb0*/  BSYNC.RECONVERGENT B0 ;  /* 0x0000000000007941 */ /* 0x000fea0003800200 */
.L_x_6:
[----:B------:R-:W-:Y:S01]  /*0fc0*/  FMUL R2, R17, R17 ;  /* 0x0000001111027220 */ /* 0x000fe20000400000 */
[----:B------:R-:W-:Y:S01]  /*0fd0*/  LOP3.LUT R0, R18, 0x1, RZ, 0xc0, !PT ;  /* 0x0000000112007812 */ /* 0x000fe200078ec0ff */
[----:B------:R-:W-:Y:S01]  /*0fe0*/  IMAD.MOV.U32 R3, RZ, RZ, 0x3d2aaabb ;  /* 0x3d2aaabbff037424 */ /* 0x000fe200078e00ff */
[----:B------:R-:W0:Y:S01]  /*0ff0*/  LDCU UR7, c[0x0][0x380] ;  /* 0x00007000ff0777ac */ /* 0x000e220008000800 */
[----:B------:R-:W-:Y:S01]  /*1000*/  FFMA R11, R2, R11, -0.0013887860113754868507 ;  /* 0xbab607ed020b7423 */ /* 0x000fe2000000000b */
[----:B------:R-:W-:Y:S01]  /*1010*/  ISETP.NE.U32.AND P0, PT, R0, 0x1, PT ;  /* 0x000000010000780c */ /* 0x000fe20003f05070 */
[----:B------:R-:W-:Y:S01]  /*1020*/  IMAD.MOV.U32 R0, RZ, RZ, 0x3effffff ;  /* 0x3effffffff007424 */ /* 0x000fe200078e00ff */
[----:B------:R-:W-:Y:S01]  /*1030*/  LOP3.LUT P1, RZ, R18, 0x2, RZ, 0xc0, !PT ;  /* 0x0000000212ff7812 */ /* 0x000fe2000782c0ff */
[----:B------:R-:W1:Y:S01]  /*1040*/  LDCU.64 UR4, c[0x0][0x390] ;  /* 0x00007200ff0477ac */ /* 0x000e620008000a00 */
[----:B------:R-:W-:Y:S01]  /*1050*/  FSEL R11, R11, -0.00019574658654164522886, !P0 ;  /* 0xb94d41530b0b7808 */ /* 0x000fe20004000000 */
[----:B------:R-:W-:Y:S01]  /*1060*/  IMAD.IADD R10, R10, 0x1, -R9 ;  /* 0x000000010a0a7824 */ /* 0x000fe200078e0a09 */
[----:B------:R-:W-:-:S03]  /*1070*/  FSEL R3, R3, 0.0083327032625675201416, !P0 ;  /* 0x3c0885e403037808 */ /* 0x000fc60004000000 */
[----:B------:R-:W-:Y:S02]  /*1080*/  IMAD R10, R10, 0x2, R9 ;  /* 0x000000020a0a7824 */ /* 0x000fe400078e0209 */
[----:B------:R-:W-:Y:S01]  /*1090*/  FFMA R3, R2, R11, R3 ;  /* 0x0000000b02037223 */ /* 0x000fe20000000003 */
[----:B------:R-:W-:Y:S02]  /*10a0*/  FSEL R11, -R0, -0.16666662693023681641, !P0 ;  /* 0xbe2aaaa8000b7808 */ /* 0x000fe40004000100 */
[----:B------:R-:W-:Y:S01]  /*10b0*/  FSEL R0, R17, 1, P0 ;  /* 0x3f80000011007808 */ /* 0x000fe20000000000 */
[----:B0-----:R-:W-:Y:S02]  /*10c0*/  VIADD R4, R10, UR7 ;  /* 0x000000070a047c36 */ /* 0x001fe40008000000 */
[----:B------:R-:W-:Y:S01]  /*10d0*/  FFMA R11, R2, R3, R11 ;  /* 0x00000003020b7223 */ /* 0x000fe2000000000b */
[----:B------:R-:W-:Y:S01]  /*10e0*/  IADD3 R13, P0, PT, R10, UR6, RZ ;  /* 0x000000060a0d7c10 */ /* 0x000fe2000ff1e0ff */
[----:B------:R-:W-:-:S03]  /*10f0*/  FFMA R3, R2, R0, RZ ;  /* 0x0000000002037223 */ /* 0x000fc600000000ff */
[----:B------:R-:W-:Y:S01]  /*1100*/  LEA.HI.X.SX32 R10, R10, RZ, 0x1, P0 ;  /* 0x000000ff0a0a7211 */ /* 0x000fe200000f0eff */
[----:B------:R-:W-:Y:S01]  /*1110*/  FFMA R0, R3, R11, R0 ;  /* 0x0000000b03007223 */ /* 0x000fe20000000000 */
[----:B-1----:R-:W-:-:S03]  /*1120*/  LEA R2, P0, R13, UR4, 0x3 ;  /* 0x000000040d027c11 */ /* 0x002fc6000f8018ff */
[----:B------:R-:W-:Y:S01]  /*1130*/  @P1 FADD R0, RZ, -R0 ;  /* 0x80000000ff001221 */ /* 0x000fe20000000000 */
[----:B------:R-:W-:-:S03]  /*1140*/  IADD3 R8, P1, PT, R4, UR6, RZ ;  /* 0x0000000604087c10 */ /* 0x000fc6000ff3e0ff */
[CC--:B-----5:R-:W-:Y:S01]  /*1150*/  FMUL R3, R7.reuse, R0.reuse ;  /* 0x0000000007037220 */ /* 0x0e0fe20000400000 */
[----:B------:R-:W-:Y:S01]  /*1160*/  FMUL R0, R6, R0 ;  /* 0x0000000006007220 */ /* 0x000fe20000400000 */
[----:B------:R-:W-:Y:S02]  /*1170*/  LEA.HI.X.SX32 R11, R4, RZ, 0x1, P1 ;  /* 0x000000ff040b7211 */ /* 0x000fe400008f0eff */
[----:B------:R-:W-:Y:S01]  /*1180*/  LEA R4, P1, R8, UR4, 0x3 ;  /* 0x0000000408047c11 */ /* 0x000fe2000f8218ff */
[-C--:B------:R-:W-:Y:S01]  /*1190*/  FFMA R9, R6, R5.reuse, -R3 ;  /* 0x0000000506097223 */ /* 0x080fe20000000803 */
[----:B------:R-:W-:Y:S01]  /*11a0*/  FFMA R7, R7, R5, R0 ;  /* 0x0000000507077223 */ /* 0x000fe20000000000 */
[----:B------:R-:W-:Y:S02]  /*11b0*/  LEA.HI.X R3, R13, UR5, R10, 0x3, P0 ;  /* 0x000000050d037c11 */ /* 0x000fe400080f1c0a */
[----:B------:R-:W-:Y:S01]  /*11c0*/  LEA.HI.X R5, R8, UR5, R11, 0x3, P1 ;  /* 0x0000000508057c11 */ /* 0x000fe200088f1c0b */
[----:B------:R-:W-:Y:S01]  /*11d0*/  FADD R10, R12, R9 ;  /* 0x000000090c0a7221 */ /* 0x000fe20000000000 */
[----:B------:R-:W-:Y:S01]  /*11e0*/  FADD R11, R14, R7 ;  /* 0x000000070e0b7221 */ /* 0x000fe20000000000 */
[----:B------:R-:W-:Y:S01]  /*11f0*/  FADD R6, R12, -R9 ;  /* 0x800000090c067221 */ /* 0x000fe20000000000 */
[----:B------:R-:W-:-:S03]  /*1200*/  FADD R7, R14, -R7 ;  /* 0x800000070e077221 */ /* 0x000fc60000000000 */
[----:B------:R-:W-:Y:S04]  /*1210*/  STG.E.64 desc[UR8][R2.64], R10 ;  /* 0x0000000a02007986 */ /* 0x000fe8000c101b08 */
[----:B------:R-:W-:Y:S01]  /*1220*/  STG.E.64 desc[UR8][R4.64], R6 ;  /* 0x0000000604007986 */ /* 0x000fe2000c101b08 */
[----:B------:R-:W-:Y:S05]  /*1230*/  EXIT ;  /* 0x000000000000794d */ /* 0x000fea0003800000 */
        .weak           $__internal_0_$__cuda_sm20_div_rn_f64_full
        .type           $__internal_0_$__cuda_sm20_div_rn_f64_full,@function
        .size           $__internal_0_$__cuda_sm20_div_rn_f64_full,(.L_x_16 - $__internal_0_$__cuda_sm20_div_rn_f64_full)
$__internal_0_$__cuda_sm20_div_rn_f64_full:
[C---:B------:R-:W-:Y:S01]  /*1240*/  FSETP.GEU.AND P0, PT, |R7|.reuse, 1.469367938527859385e-39, PT ;  /* 0x001000000700780b */ /* 0x040fe20003f0e200 */
[----:B------:R-:W-:Y:S01]  /*1250*/  IMAD.MOV.U32 R5, RZ, RZ, R15 ;  /* 0x000000ffff057224 */ /* 0x000fe200078e000f */
[----:B------:R-:W-:Y:S01]  /*1260*/  LOP3.LUT R2, R7, 0x800fffff, RZ, 0xc0, !PT ;  /* 0x800fffff07027812 */ /* 0x000fe200078ec0ff */
[----:B------:R-:W-:Y:S01]  /*1270*/  IMAD.MOV.U32 R12, RZ, RZ, 0x1 ;  /* 0x00000001ff0c7424 */ /* 0x000fe200078e00ff */
[----:B------:R-:W-:Y:S01]  /*1280*/  BSSY.RECONVERGENT B1, `(.L_x_10) ;  /* 0x0000056000017945 */ /* 0x000fe20003800200 */
[----:B------:R-:W-:Y:S01]  /*1290*/  IMAD.MOV.U32 R4, RZ, RZ, R14 ;  /* 0x000000ffff047224 */ /* 0x000fe200078e000e */
[----:B------:R-:W-:Y:S01]  /*12a0*/  LOP3.LUT R3, R2, 0x3ff00000, RZ, 0xfc, !PT ;  /* 0x3ff0000002037812 */ /* 0x000fe200078efcff */
[----:B------:R-:W-:Y:S01]  /*12b0*/  IMAD.MOV.U32 R2, RZ, RZ, R6 ;  /* 0x000000ffff027224 */ /* 0x000fe200078e0006 */
[C---:B------:R-:W-:Y:S02]  /*12c0*/  FSETP.GEU.AND P2, PT, |R5|.reuse, 1.469367938527859385e-39, PT ;  /* 0x001000000500780b */ /* 0x040fe40003f4e200 */
[----:B------:R-:W-:-:S03]  /*12d0*/  LOP3.LUT R8, R5, 0x7ff00000, RZ, 0xc0, !PT ;  /* 0x7ff0000005087812 */ /* 0x000fc600078ec0ff */
[----:B------:R-:W-:-:S06]  /*12e0*/  @!P0 DMUL R2, R6, 8.98846567431157953865e+307 ;  /* 0x7fe0000006028828 */ /* 0x000fcc0000000000 */
[----:B------:R-:W0:Y:S02]  /*12f0*/  MUFU.RCP64H R13, R3 ;  /* 0x00000003000d7308 */ /* 0x000e240000001800 */
[----:B------:R-:W-:Y:S01]  /*1300*/  @!P2 LOP3.LUT R11, R7, 0x7ff00000, RZ, 0xc0, !PT ;  /* 0x7ff00000070ba812 */ /* 0x000fe200078ec0ff */
[----:B------:R-:W-:-:S03]  /*1310*/  @!P2 IMAD.MOV.U32 R18, RZ, RZ, RZ ;  /* 0x000000ffff12a224 */ /* 0x000fc600078e00ff */
[----:B------:R-:W-:Y:S01]  /*1320*/  @!P2 ISETP.GE.U32.AND P3, PT, R8, R11, PT ;  /* 0x0000000b0800a20c */ /* 0x000fe20003f66070 */
[----:B------:R-:W-:-:S05]  /*1330*/  IMAD.MOV.U32 R11, RZ, RZ, 0x1ca00000 ;  /* 0x1ca00000ff0b7424 */ /* 0x000fca00078e00ff */
[----:B------:R-:W-:-:S04]  /*1340*/  @!P2 SEL R19, R11, 0x63400000, !P3 ;  /* 0x634000000b13a807 */ /* 0x000fc80005800000 */
[----:B------:R-:W-:Y:S01]  /*1350*/  @!P2 LOP3.LUT R19, R19, 0x80000000, R5, 0xf8, !PT ;  /* 0x800000001313a812 */ /* 0x000fe200078ef805 */
[----:B0-----:R-:W-:-:S03]  /*1360*/  DFMA R14, R12, -R2, 1 ;  /* 0x3ff000000c0e742b */ /* 0x001fc60000000802 */
[----:B------:R-:W-:-:S05]  /*1370*/  @!P2 LOP3.LUT R19, R19, 0x100000, RZ, 0xfc, !PT ;  /* 0x001000001313a812 */ /* 0x000fca00078efcff */
[----:B------:R-:W-:Y:S01]  /*1380*/  DFMA R16, R14, R14, R14 ;  /* 0x0000000e0e10722b */ /* 0x000fe2000000000e */
[----:B------:R-:W-:-:S04]  /*1390*/  LOP3.LUT R15, R7, 0x7ff00000, RZ, 0xc0, !PT ;  /* 0x7ff00000070f7812 */ /* 0x000fc800078ec0ff */
[----:B------:R-:W-:-:S03]  /*13a0*/  ISETP.GE.U32.AND P1, PT, R8, R15, PT ;  /* 0x0000000f0800720c */ /* 0x000fc60003f26070 */
[----:B------:R-:W-:Y:S01]  /*13b0*/  DFMA R16, R12, R16, R12 ;  /* 0x000000100c10722b */ /* 0x000fe2000000000c */
[----:B------:R-:W-:Y:S01]  /*13c0*/  SEL R13, R11, 0x63400000, !P1 ;  /* 0x634000000b0d7807 */ /* 0x000fe20004800000 */
[----:B------:R-:W-:-:S03]  /*13d0*/  IMAD.MOV.U32 R12, RZ, RZ, R4 ;  /* 0x000000ffff0c7224 */ /* 0x000fc600078e0004 */
[----:B------:R-:W-:-:S03]  /*13e0*/  LOP3.LUT R13, R13, 0x800fffff, R5, 0xf8, !PT ;  /* 0x800fffff0d0d7812 */ /* 0x000fc600078ef805 */
[----:B------:R-:W-:-:S03]  /*13f0*/  DFMA R20, R16, -R2, 1 ;  /* 0x3ff000001014742b */ /* 0x000fc60000000802 */
[----:B------:R-:W-:-:S05]  /*1400*/  @!P2 DFMA R12, R12, 2, -R18 ;  /* 0x400000000c0ca82b */ /* 0x000fca0000000812 */
[----:B------:R-:W-:Y:S01]  /*1410*/  DFMA R16, R16, R20, R16 ;  /* 0x000000141010722b */ /* 0x000fe20000000010 */
[----:B------:R-:W-:Y:S02]  /*1420*/  IMAD.MOV.U32 R21, RZ, RZ, R8 ;  /* 0x000000ffff157224 */ /* 0x000fe400078e0008 */
[----:B------:R-:W-:Y:S01]  /*1430*/  IMAD.MOV.U32 R20, RZ, RZ, R15 ;  /* 0x000000ffff147224 */ /* 0x000fe200078e000f */
[----:B------:R-:W-:Y:S02]  /*1440*/  @!P0 LOP3.LUT R20, R3, 0x7ff00000, RZ, 0xc0, !PT ;  /* 0x7ff0000003148812 */ /* 0x000fe400078ec0ff */
[----:B------:R-:W-:Y:S02]  /*1450*/  @!P2 LOP3.LUT R21, R13, 0x7ff00000, RZ, 0xc0, !PT ;  /* 0x7ff000000d15a812 */ /* 0x000fe400078ec0ff */
[----:B------:R-:W-:Y:S01]  /*1460*/  DMUL R18, R16, R12 ;  /* 0x0000000c10127228 */ /* 0x000fe20000000000 */
[----:B------:R-:W-:Y:S02]  /*1470*/  VIADD R23, R20, 0xffffffff ;  /* 0xffffffff14177836 */ /* 0x000fe40000000000 */
[----:B------:R-:W-:-:S05]  /*1480*/  VIADD R22, R21, 0xffffffff ;  /* 0xffffffff15167836 */ /* 0x000fca0000000000 */
[----:B------:R-:W-:Y:S01]  /*1490*/  DFMA R14, R18, -R2, R12 ;  /* 0x80000002120e722b */ /* 0x000fe2000000000c */
[----:B------:R-:W-:-:S04]  /*14a0*/  ISETP.GT.U32.AND P0, PT, R22, 0x7feffffe, PT ;  /* 0x7feffffe1600780c */ /* 0x000fc80003f04070 */
[----:B------:R-:W-:-:S03]  /*14b0*/  ISETP.GT.U32.OR P0, PT, R23, 0x7feffffe, P0 ;  /* 0x7feffffe1700780c */ /* 0x000fc60000704470 */
[----:B------:R-:W-:-:S10]  /*14c0*/  DFMA R14, R16, R14, R18 ;  /* 0x0000000e100e722b */ /* 0x000fd40000000012 */
[----:B------:R-:W-:Y:S05]  /*14d0*/  @P0 BRA `(.L_x_11) ;  /* 0x00000000006c0947 */ /* 0x000fea0003800000 */
[----:B------:R-:W-:-:S04]  /*14e0*/  LOP3.LUT R5, R7, 0x7ff00000, RZ, 0xc0, !PT ;  /* 0x7ff0000007057812 */ /* 0x000fc800078ec0ff */
[CC--:B------:R-:W-:Y:S02]  /*14f0*/  VIADDMNMX R4, R8.reuse, -R5.reuse, 0xb9600000, !PT ;  /* 0xb960000008047446 */ /* 0x0c0fe40007800905 */
[----:B------:R-:W-:Y:S02]  /*1500*/  ISETP.GE.U32.AND P0, PT, R8, R5, PT ;  /* 0x000000050800720c */ /* 0x000fe40003f06070 */
[----:B------:R-:W-:Y:S02]  /*1510*/  VIMNMX R4, PT, PT, R4, 0x46a00000, PT ;  /* 0x46a0000004047848 */ /* 0x000fe40003fe0100 */
[----:B------:R-:W-:-:S05]  /*1520*/  SEL R11, R11, 0x63400000, !P0 ;  /* 0x634000000b0b7807 */ /* 0x000fca0004000000 */
[----:B------:R-:W-:Y:S02]  /*1530*/  IMAD.IADD R8, R4, 0x1, -R11 ;  /* 0x0000000104087824 */ /* 0x000fe400078e0a0b */
[----:B------:R-:W-:Y:S02]  /*1540*/  IMAD.MOV.U32 R4, RZ, RZ, RZ ;  /* 0x000000ffff047224 */ /* 0x000fe400078e00ff */
[----:B------:R-:W-:-:S06]  /*1550*/  VIADD R5, R8, 0x7fe00000 ;  /* 0x7fe0000008057836 */ /* 0x000fcc0000000000 */
[----:B------:R-:W-:-:S10]  /*1560*/  DMUL R16, R14, R4 ;  /* 0x000000040e107228 */ /* 0x000fd40000000000 */
[----:B------:R-:W-:-:S13]  /*1570*/  FSETP.GTU.AND P0, PT, |R17|, 1.469367938527859385e-39, PT ;  /* 0x001000001100780b */ /* 0x000fda0003f0c200 */
[----:B------:R-:W-:Y:S05]  /*1580*/  @P0 BRA `(.L_x_12) ;  /* 0x0000000000940947 */ /* 0x000fea0003800000 */
[----:B------:R-:W-:Y:S01]  /*1590*/  DFMA R2, R14, -R2, R12 ;  /* 0x800000020e02722b */ /* 0x000fe2000000000c */
[----:B------:R-:W-:-:S09]  /*15a0*/  IMAD.MOV.U32 R4, RZ, RZ, RZ ;  /* 0x000000ffff047224 */ /* 0x000fd200078e00ff */
[C---:B------:R-:W-:Y:S02]  /*15b0*/  FSETP.NEU.AND P0, PT, R3.reuse, RZ, PT ;  /* 0x000000ff0300720b */ /* 0x040fe40003f0d000 */
[----:B------:R-:W-:-:S04]  /*15c0*/  LOP3.LUT R7, R3, 0x80000000, R7, 0x48, !PT ;  /* 0x8000000003077812 */ /* 0x000fc800078e4807 */
[----:B------:R-:W-:-:S07]  /*15d0*/  LOP3.LUT R5, R7, R5, RZ, 0xfc, !PT ;  /* 0x0000000507057212 */ /* 0x000fce00078efcff */
[----:B------:R-:W-:Y:S05]  /*15e0*/  @!P0 BRA `(.L_x_12) ;  /* 0x00000000007c8947 */ /* 0x000fea0003800000 */
[----:B------:R-:W-:Y:S01]  /*15f0*/  IMAD.MOV R3, RZ, RZ, -R8 ;  /* 0x000000ffff037224 */ /* 0x000fe200078e0a08 */
[----:B------:R-:W-:Y:S01]  /*1600*/  DMUL.RP R4, R14, R4 ;  /* 0x000000040e047228 */ /* 0x000fe20000008000 */
[----:B------:R-:W-:-:S06]  /*1610*/  IMAD.MOV.U32 R2, RZ, RZ, RZ ;  /* 0x000000ffff027224 */ /* 0x000fcc00078e00ff */
[----:B------:R-:W-:-:S03]  /*1620*/  DFMA R2, R16, -R2, R14 ;  /* 0x800000021002722b */ /* 0x000fc6000000000e */
[----:B------:R-:W-:-:S03]  /*1630*/  LOP3.LUT R7, R5, R7, RZ, 0x3c, !PT ;  /* 0x0000000705077212 */ /* 0x000fc600078e3cff */
[----:B------:R-:W-:-:S04]  /*1640*/  IADD3 R2, PT, PT, -R8, -0x43300000, RZ ;  /* 0xbcd0000008027810 */ /* 0x000fc80007ffe1ff */
[----:B------:R-:W-:-:S04]  /*1650*/  FSETP.NEU.AND P0, PT, |R3|, R2, PT ;  /* 0x000000020300720b */ /* 0x000fc80003f0d200 */
[----:B------:R-:W-:Y:S02]  /*1660*/  FSEL R16, R4, R16, !P0 ;  /* 0x0000001004107208 */ /* 0x000fe40004000000 */
[----:B------:R-:W-:Y:S01]  /*1670*/  FSEL R17, R7, R17, !P0 ;  /* 0x0000001107117208 */ /* 0x000fe20004000000 */
[----:B------:R-:W-:Y:S06]  /*1680*/  BRA `(.L_x_12) ;  /* 0x0000000000547947 */ /* 0x000fec0003800000 */
.L_x_11:
[----:B------:R-:W-:-:S14]  /*1690*/  DSETP.NAN.AND P0, PT, R4, R4, PT ;  /* 0x000000040400722a */ /* 0x000fdc0003f08000 */
[----:B------:R-:W-:Y:S05]  /*16a0*/  @P0 BRA `(.L_x_13) ;  /* 0x0000000000440947 */ /* 0x000fea0003800000 */
[----:B------:R-:W-:-:S14]  /*16b0*/  DSETP.NAN.AND P0, PT, R6, R6, PT ;  /* 0x000000060600722a */ /* 0x000fdc0003f08000 */
[----:B------:R-:W-:Y:S05]  /*16c0*/  @P0 BRA `(.L_x_14) ;  /* 0x0000000000300947 */ /* 0x000fea0003800000 */
[----:B------:R-:W-:Y:S01]  /*16d0*/  ISETP.NE.AND P0, PT, R21, R20, PT ;  /* 0x000000141500720c */ /* 0x000fe20003f05270 */
[----:B------:R-:W-:Y:S02]  /*16e0*/  IMAD.MOV.U32 R16, RZ, RZ, 0x0 ;  /* 0x00000000ff107424 */ /* 0x000fe400078e00ff */
[----:B------:R-:W-:-:S10]  /*16f0*/  IMAD.MOV.U32 R17, RZ, RZ, -0x80000 ;  /* 0xfff80000ff117424 */ /* 0x000fd400078e00ff */
[----:B------:R-:W-:Y:S05]  /*1700*/  @!P0 BRA `(.L_x_12) ;  /* 0x0000000000348947 */ /* 0x000fea0003800000 */
[----:B------:R-:W-:Y:S02]  /*1710*/  ISETP.NE.AND P0, PT, R21, 0x7ff00000, PT ;  /* 0x7ff000001500780c */ /* 0x000fe40003f05270 */
[----:B------:R-:W-:Y:S02]  /*1720*/  LOP3.LUT R17, R5, 0x80000000, R7, 0x48, !PT ;  /* 0x8000000005117812 */ /* 0x000fe400078e4807 */
[----:B------:R-:W-:-:S13]  /*1730*/  ISETP.EQ.OR P0, PT, R20, RZ, !P0 ;  /* 0x000000ff1400720c */ /* 0x000fda0004702670 */
[----:B------:R-:W-:Y:S01]  /*1740*/  @P0 LOP3.LUT R2, R17, 0x7ff00000, RZ, 0xfc, !PT ;  /* 0x7ff0000011020812 */ /* 0x000fe200078efcff */
[----:B------:R-:W-:Y:S02]  /*1750*/  @!P0 IMAD.MOV.U32 R16, RZ, RZ, RZ ;  /* 0x000000ffff108224 */ /* 0x000fe400078e00ff */
[----:B------:R-:W-:Y:S02]  /*1760*/  @P0 IMAD.MOV.U32 R16, RZ, RZ, RZ ;  /* 0x000000ffff100224 */ /* 0x000fe400078e00ff */
[----:B------:R-:W-:Y:S01]  /*1770*/  @P0 IMAD.MOV.U32 R17, RZ, RZ, R2 ;  /* 0x000000ffff110224 */ /* 0x000fe200078e0002 */
[----:B------:R-:W-:Y:S06]  /*1780*/  BRA `(.L_x_12) ;  /* 0x0000000000147947 */ /* 0x000fec0003800000 */
.L_x_14:
[----:B------:R-:W-:Y:S01]  /*1790*/  LOP3.LUT R17, R7, 0x80000, RZ, 0xfc, !PT ;  /* 0x0008000007117812 */ /* 0x000fe200078efcff */
[----:B------:R-:W-:Y:S01]  /*17a0*/  IMAD.MOV.U32 R16, RZ, RZ, R6 ;  /* 0x000000ffff107224 */ /* 0x000fe200078e0006 */
[----:B------:R-:W-:Y:S06]  /*17b0*/  BRA `(.L_x_12) ;  /* 0x0000000000087947 */ /* 0x000fec0003800000 */
.L_x_13:
[----:B------:R-:W-:Y:S01]  /*17c0*/  LOP3.LUT R17, R5, 0x80000, RZ, 0xfc, !PT ;  /* 0x0008000005117812 */ /* 0x000fe200078efcff */
[----:B------:R-:W-:-:S07]  /*17d0*/  IMAD.MOV.U32 R16, RZ, RZ, R4 ;  /* 0x000000ffff107224 */ /* 0x000fce00078e0004 */
.L_x_12:
[----:B------:R-:W-:Y:S05]  /*17e0*/  BSYNC.RECONVERGENT B1 ;  /* 0x0000000000017941 */ /* 0x000fea0003800200 */
.L_x_10:
[----:B------:R-:W-:Y:S02]  /*17f0*/  IMAD.MOV.U32 R2, RZ, RZ, R0 ;  /* 0x000000ffff027224 */ /* 0x000fe400078e0000 */
[----:B------:R-:W-:-:S04]  /*1800*/  IMAD.MOV.U32 R3, RZ, RZ, 0x0 ;  /* 0x00000000ff037424 */ /* 0x000fc800078e00ff */
[----:B------:R-:W-:Y:S05]  /*1810*/  RET.REL.NODEC R2 `(_Z14GPU_FFT_GlobaliP6float2S0_i) ;  /* 0xffffffe402f87950 */ /* 0x000fea0003c3ffff */
.L_x_15:
[----:B------:R-:W-:-:S00]  /*1820*/  BRA `(.L_x_15) ;  /* 0xfffffffc00fc7947 */ /* 0x000fc0000383ffff */
[----:B------:R-:W-:-:S00]  /*1830*/  NOP ;  /* 0x0000000000007918 */ /* 0x000fc00000000000 */
        /* <DEDUP_REMOVED lines=12> */
.L_x_16:


//--------------------- .nv.global.init           --------------------------
	.section	.nv.global.init,"aw",@progbits
	.align	4
.nv.global.init:
	.type		__cudart_i2opi_f,@object
	.size		__cudart_i2opi_f,(.L_0 - __cudart_i2opi_f)
__cudart_i2opi_f:
        /*0000*/ 	.byte	0x41, 0x90, 0x43, 0x3c, 0x99, 0x95, 0x62, 0xdb, 0xc0, 0xdd, 0x34, 0xf5, 0xd1, 0x57, 0x27, 0xfc
        /*0010*/ 	.byte	0x29, 0x15, 0x44, 0x4e, 0x6e, 0x83, 0xf9, 0xa2
.L_0:


//--------------------- .nv.shared.reserved.0     --------------------------
	.section	.nv.shared.reserved.0,"aw",@nobits
	.weak		__nv_reservedSMEM_offset_0_alias
	.size		__nv_reservedSMEM_offset_0_alias, 0, 64
	.other		__nv_reservedSMEM_offset_0_alias,@"STO_CUDA_RESERVED_SHARED STV_DEFAULT"
__nv_reservedSMEM_offset_0_alias:
	.zero		0
	.zero		64


//--------------------- .nv.constant0._Z14GPU_FFT_GlobaliP6float2S0_i --------------------------
	.section	.nv.constant0._Z14GPU_FFT_GlobaliP6float2S0_i,"a",@progbits
	.sectionflags	@""
	.align	4
.nv.constant0._Z14GPU_FFT_GlobaliP6float2S0_i:
	.zero		924


//--------------------- SYMBOLS --------------------------

	.type		.nv.reservedSmem.offset0,@object
	.size		.nv.reservedSmem.offset0,0x4
